	.target	sm_90a

	.elftype	@"ET_EXEC"


//--------------------- .note.nv.tkinfo           --------------------------
	.section	.note.nv.tkinfo,"",@"SHT_NOTE"
	.sectionflags	@"SHF_NOTE_NV_TKINFO"
	.tkinfo
        /*0018*/ 	.word	0x00000002
        /*0030*/ 	.string	""
        /*0030*/ 	.string	"ptxas"
        /*0030*/ 	.string	"Cuda compilation tools, release 13.0, V13.0.88"
        /*0030*/ 	.string	"Build cuda_13.0.r13.0/compiler.36424714_0"
        /*0030*/ 	.string	"-v  -suppress-debug-info  -lineinfo  -arch sm_90a "



//--------------------- .note.nv.cuinfo           --------------------------
	.section	.note.nv.cuinfo,"",@"SHT_NOTE"
	.sectionflags	@"SHF_NOTE_NV_CUINFO"
        /*0018*/ 	.short	0x0002
        /*001a*/ 	.short	0x005a
        /*001c*/ 	.short	0x0082
	.zero		2


//--------------------- .nv.info                  --------------------------
	.section	.nv.info,"",@"SHT_CUDA_INFO"
	.align	4


	//----- nvinfo : EIATTR_REGCOUNT
	.align		4
        /*0000*/ 	.byte	0x04, 0x2f
        /*0002*/ 	.short	(.L_1 - .L_0)
	.align		4
.L_0:
        /*0004*/ 	.word	index@(gluon_mma)
        /*0008*/ 	.word	0x000000fe


	//----- nvinfo : EIATTR_FRAME_SIZE
	.align		4
.L_1:
        /*000c*/ 	.byte	0x04, 0x11
        /*000e*/ 	.short	(.L_3 - .L_2)
	.align		4
.L_2:
        /*0010*/ 	.word	index@(gluon_mma)
        /*0014*/ 	.word	0x00000000


	//----- nvinfo : EIATTR_MIN_STACK_SIZE
	.align		4
.L_3:
        /*0018*/ 	.byte	0x04, 0x12
        /*001a*/ 	.short	(.L_5 - .L_4)
	.align		4
.L_4:
        /*001c*/ 	.word	index@(gluon_mma)
        /*0020*/ 	.word	0x00000000
.L_5:


//--------------------- .nv.compat                --------------------------
	.section	.nv.compat,"",@"SHT_CUDA_COMPAT_INFO"
	.align	4
        /*0000*/ 	.byte	0x02, 0x09, 0x01, 0x00, 0x02, 0x02, 0x04, 0x00, 0x02, 0x05, 0x05, 0x00, 0x03, 0x07, 0x01, 0x01
        /*0010*/ 	.byte	0x02, 0x03, 0x00, 0x00, 0x02, 0x06, 0x01, 0x00, 0x04, 0x0b, 0x08, 0x00, 0x00, 0x00, 0x00, 0x00
        /*0020*/ 	.byte	0x00, 0x00, 0x00, 0x00


//--------------------- .nv.info.gluon_mma        --------------------------
	.section	.nv.info.gluon_mma,"",@"SHT_CUDA_INFO"
	.sectionflags	@""
	.align	4


	//----- nvinfo : EIATTR_CUDA_API_VERSION
	.align		4
        /*0000*/ 	.byte	0x04, 0x37
        /*0002*/ 	.short	(.L_7 - .L_6)
.L_6:
        /*0004*/ 	.word	0x00000082


	//----- nvinfo : EIATTR_KPARAM_INFO
	.align		4
.L_7:
        /*0008*/ 	.byte	0x04, 0x17
        /*000a*/ 	.short	(.L_9 - .L_8)
.L_8:
        /*000c*/ 	.word	0x00000000
        /*0010*/ 	.short	0x0004
        /*0012*/ 	.short	0x0020
        /*0014*/ 	.byte	0x00, 0xf4, 0x21, 0x00


	//----- nvinfo : EIATTR_KPARAM_INFO
	.align		4
.L_9:
        /*0018*/ 	.byte	0x04, 0x17
        /*001a*/ 	.short	(.L_11 - .L_10)
.L_10:
        /*001c*/ 	.word	0x00000000
        /*0020*/ 	.short	0x0003
        /*0022*/ 	.short	0x0018
        /*0024*/ 	.byte	0x00, 0xf4, 0x21, 0x00


	//----- nvinfo : EIATTR_KPARAM_INFO
	.align		4
.L_11:
        /*0028*/ 	.byte	0x04, 0x17
        /*002a*/ 	.short	(.L_13 - .L_12)
.L_12:
        /*002c*/ 	.word	0x00000000
        /*0030*/ 	.short	0x0002
        /*0032*/ 	.short	0x0010
        /*0034*/ 	.byte	0x00, 0xf4, 0x21, 0x00


	//----- nvinfo : EIATTR_KPARAM_INFO
	.align		4
.L_13:
        /*0038*/ 	.byte	0x04, 0x17
        /*003a*/ 	.short	(.L_15 - .L_14)
.L_14:
        /*003c*/ 	.word	0x00000000
        /*0040*/ 	.short	0x0001
        /*0042*/ 	.short	0x0008
        /*0044*/ 	.byte	0x00, 0xf4, 0x21, 0x00


	//----- nvinfo : EIATTR_KPARAM_INFO
	.align		4
.L_15:
        /*0048*/ 	.byte	0x04, 0x17
        /*004a*/ 	.short	(.L_17 - .L_16)
.L_16:
        /*004c*/ 	.word	0x00000000
        /*0050*/ 	.short	0x0000
        /*0052*/ 	.short	0x0000
        /*0054*/ 	.byte	0x00, 0xf4, 0x21, 0x00


	//----- nvinfo : EIATTR_SPARSE_MMA_MASK
	.align		4
.L_17:
        /*0058*/ 	.byte	0x03, 0x50
        /*005a*/ 	.short	0x0000


	//----- nvinfo : EIATTR_MAXREG_COUNT
	.align		4
        /*005c*/ 	.byte	0x03, 0x1b
        /*005e*/ 	.short	0x00ff


	//----- nvinfo : EIATTR_NUM_BARRIERS
	.align		4
        /*0060*/ 	.byte	0x02, 0x4c
        /*0062*/ 	.byte	0x01
	.zero		1


	//----- nvinfo : EIATTR_MERCURY_ISA_VERSION
	.align		4
        /*0064*/ 	.byte	0x03, 0x5f
        /*0066*/ 	.short	0x0101


	//----- nvinfo : EIATTR_EXIT_INSTR_OFFSETS
	.align		4
        /*0068*/ 	.byte	0x04, 0x1c
        /*006a*/ 	.short	(.L_19 - .L_18)


	//   ....[0]....
.L_18:
        /*006c*/ 	.word	0x00004fc0


	//----- nvinfo : EIATTR_REQNTID
	.align		4
.L_19:
        /*0070*/ 	.byte	0x04, 0x10
        /*0072*/ 	.short	(.L_21 - .L_20)
.L_20:
        /*0074*/ 	.word	0x00000080
        /*0078*/ 	.word	0x00000001
        /*007c*/ 	.word	0x00000001


	//----- nvinfo : EIATTR_CBANK_PARAM_SIZE
	.align		4
.L_21:
        /*0080*/ 	.byte	0x03, 0x19
        /*0082*/ 	.short	0x0028


	//----- nvinfo : EIATTR_PARAM_CBANK
	.align		4
        /*0084*/ 	.byte	0x04, 0x0a
        /*0086*/ 	.short	(.L_23 - .L_22)
	.align		4
.L_22:
        /*0088*/ 	.word	index@(.nv.constant0.gluon_mma)
        /*008c*/ 	.short	0x0210
        /*008e*/ 	.short	0x0028


	//----- nvinfo : EIATTR_SW_WAR
	.align		4
.L_23:
        /*0090*/ 	.byte	0x04, 0x36
        /*0092*/ 	.short	(.L_25 - .L_24)
.L_24:
        /*0094*/ 	.word	0x00000008
.L_25:


//--------------------- .nv.callgraph             --------------------------
	.section	.nv.callgraph,"",@"SHT_CUDA_CALLGRAPH"
	.align	4
	.sectionentsize	8
	.align		4
        /*0000*/ 	.word	0x00000000
	.align		4
        /*0004*/ 	.word	0xffffffff
	.align		4
        /*0008*/ 	.word	0x00000000
	.align		4
        /*000c*/ 	.word	0xfffffffe
	.align		4
        /*0010*/ 	.word	0x00000000
	.align		4
        /*0014*/ 	.word	0xfffffffd
	.align		4
        /*0018*/ 	.word	0x00000000
	.align		4
        /*001c*/ 	.word	0xfffffffc


//--------------------- .text.gluon_mma           --------------------------
	.section	.text.gluon_mma,"ax",@progbits
	.align	128
        .global         gluon_mma
        .type           gluon_mma,@function
        .size           gluon_mma,(.L_x_1 - gluon_mma)
        .other          gluon_mma,@"STO_CUDA_ENTRY STV_DEFAULT"
gluon_mma:
.text.gluon_mma:
[----:B------:R-:W-:Y:S01]  /*0000*/  LDC R1, c[0x0][0x28] ;  /* 0x00000a00ff017b82 */ /* 0x000fe20000000800 */
[----:B------:R-:W0:Y:S07]  /*0010*/  S2R R22, SR_TID.X ;  /* 0x0000000000167919 */ /* 0x000e2e0000002100 */
[----:B------:R-:W1:Y:S01]  /*0020*/  LDC.64 R4, c[0x0][0x210] ;  /* 0x00008400ff047b82 */ /* 0x000e620000000a00 */
[----:B------:R-:W-:Y:S01]  /*0030*/  ULDC.64 UR12, c[0x0][0x208] ;  /* 0x00008200000c7ab9 */ /* 0x000fe20000000a00 */
[----:B0-----:R-:W-:-:S02]  /*0040*/  SHF.R.U32.HI R2, RZ, 0x5, R22 ;  /* 0x00000005ff027819 */ /* 0x001fc40000011616 */
[----:B------:R-:W-:Y:S02]  /*0050*/  LOP3.LUT R3, R22, 0x60, RZ, 0xc0, !PT ;  /* 0x0000006016037812 */ /* 0x000fe400078ec0ff */
[----:B------:R-:W-:Y:S02]  /*0060*/  SGXT.U32 R2, R2, 0x2 ;  /* 0x000000020202781a */ /* 0x000fe40000000000 */
[CC--:B-1----:R-:W-:Y:S01]  /*0070*/  LEA R10, P0, R3.reuse, R4.reuse, 0x3 ;  /* 0x00000004030a7211 */ /* 0x0c2fe200078018ff */
[----:B------:R-:W-:Y:S01]  /*0080*/  IMAD.SHL.U32 R0, R3, 0x4, RZ ;  /* 0x0000000403007824 */ /* 0x000fe200078e00ff */
[C---:B------:R-:W-:Y:S02]  /*0090*/  LOP3.LUT R7, R2.reuse, 0x8, RZ, 0xfc, !PT ;  /* 0x0000000802077812 */ /* 0x040fe400078efcff */
[----:B------:R-:W-:Y:S02]  /*00a0*/  LOP3.LUT R9, R2, 0x4, RZ, 0xfc, !PT ;  /* 0x0000000402097812 */ /* 0x000fe400078efcff */
[----:B------:R-:W-:Y:S01]  /*00b0*/  LEA.HI.X R11, R0, R5, RZ, 0x1, P0 ;  /* 0x00000005000b7211 */ /* 0x000fe200000f0cff */
[----:B------:R-:W-:Y:S01]  /*00c0*/  IMAD.SHL.U32 R8, R7, 0x80, RZ ;  /* 0x0000008007087824 */ /* 0x000fe200078e00ff */
[----:B------:R-:W-:Y:S01]  /*00d0*/  LOP3.LUT R22, R22, 0x1f, RZ, 0xc0, !PT ;  /* 0x0000001f16167812 */ /* 0x000fe200078ec0ff */
[----:B------:R-:W-:Y:S01]  /*00e0*/  IMAD.SHL.U32 R6, R9, 0x80, RZ ;  /* 0x0000008009067824 */ /* 0x000fe200078e00ff */
[----:B------:R-:W-:-:S02]  /*00f0*/  LEA R24, P1, R7, R4, 0x8 ;  /* 0x0000000407187211 */ /* 0x000fc400078240ff */
[----:B------:R-:W-:Y:S01]  /*0100*/  LEA R20, P0, R9, R4, 0x8 ;  /* 0x0000000409147211 */ /* 0x000fe200078040ff */
[----:B------:R-:W-:Y:S01]  /*0110*/  IMAD.WIDE.U32 R10, R22, 0x2, R10 ;  /* 0x00000002160a7825 */ /* 0x000fe200078e000a */
[----:B------:R-:W-:Y:S02]  /*0120*/  LOP3.LUT R19, R2, 0xc, RZ, 0xfc, !PT ;  /* 0x0000000c02137812 */ /* 0x000fe400078efcff */
[-C--:B------:R-:W-:Y:S02]  /*0130*/  LEA.HI.X R25, R8, R5.reuse, RZ, 0x1, P1 ;  /* 0x0000000508197211 */ /* 0x080fe400008f0cff */
[----:B------:R-:W-:Y:S01]  /*0140*/  LEA.HI.X R21, R6, R5, RZ, 0x1, P0 ;  /* 0x0000000506157211 */ /* 0x000fe200000f0cff */
[----:B------:R-:W2:Y:S01]  /*0150*/  LDG.E.U16 R81, desc[UR12][R10.64] ;  /* 0x0000000c0a517981 */ /* 0x000ea2000c1e1500 */
[----:B------:R-:W-:Y:S01]  /*0160*/  IMAD.SHL.U32 R6, R19, 0x80, RZ ;  /* 0x0000008013067824 */ /* 0x000fe200078e00ff */
[----:B------:R-:W-:Y:S01]  /*0170*/  LOP3.LUT R15, R2, 0x14, RZ, 0xfc, !PT ;  /* 0x00000014020f7812 */ /* 0x000fe200078efcff */
[----:B------:R-:W-:Y:S01]  /*0180*/  IMAD.WIDE.U32 R24, R22, 0x2, R24 ;  /* 0x0000000216187825 */ /* 0x000fe200078e0018 */
[----:B------:R-:W3:Y:S01]  /*0190*/  LDG.E.U16 R83, desc[UR12][R10.64+0x40] ;  /* 0x0000400c0a537981 */ /* 0x000ee2000c1e1500 */
[----:B------:R-:W-:-:S02]  /*01a0*/  LOP3.LUT R17, R2, 0x10, RZ, 0xfc, !PT ;  /* 0x0000001002117812 */ /* 0x000fc400078efcff */
[----:B------:R-:W-:Y:S01]  /*01b0*/  IMAD.WIDE.U32 R20, R22, 0x2, R20 ;  /* 0x0000000216147825 */ /* 0x000fe200078e0014 */
[----:B------:R-:W4:Y:S04]  /*01c0*/  LDG.E.U16 R85, desc[UR12][R10.64+0x80] ;  /* 0x0000800c0a557981 */ /* 0x000f28000c1e1500 */
[----:B------:R0:W5:Y:S04]  /*01d0*/  LDG.E.U16 R87, desc[UR12][R10.64+0xc0] ;  /* 0x0000c00c0a577981 */ /* 0x000168000c1e1500 */
[----:B------:R-:W5:Y:S04]  /*01e0*/  LDG.E.U16 R97, desc[UR12][R24.64] ;  /* 0x0000000c18617981 */ /* 0x000f68000c1e1500 */
[----:B------:R-:W2:Y:S01]  /*01f0*/  LDG.E.U16 R99, desc[UR12][R24.64+0x40] ;  /* 0x0000400c18637981 */ /* 0x000ea2000c1e1500 */
[----:B0-----:R-:W-:-:S03]  /*0200*/  LEA R10, P0, R19, R4, 0x8 ;  /* 0x00000004130a7211 */ /* 0x001fc600078040ff */
[----:B------:R-:W5:Y:S01]  /*0210*/  LDG.E.U16 R101, desc[UR12][R24.64+0x80] ;  /* 0x0000800c18657981 */ /* 0x000f62000c1e1500 */
[----:B------:R-:W-:Y:S01]  /*0220*/  LEA.HI.X R11, R6, R5, RZ, 0x1, P0 ;  /* 0x00000005060b7211 */ /* 0x000fe200000f0cff */
[----:B------:R-:W-:Y:S02]  /*0230*/  IMAD.SHL.U32 R6, R15, 0x80, RZ ;  /* 0x000000800f067824 */ /* 0x000fe400078e00ff */
[----:B------:R0:W5:Y:S01]  /*0240*/  LDG.E.U16 R103, desc[UR12][R24.64+0xc0] ;  /* 0x0000c00c18677981 */ /* 0x000162000c1e1500 */
[----:B------:R-:W-:Y:S02]  /*0250*/  LOP3.LUT R13, R2, 0x18, RZ, 0xfc, !PT ;  /* 0x00000018020d7812 */ /* 0x000fe400078efcff */
[----:B------:R-:W-:Y:S01]  /*0260*/  SHF.L.U32 R8, R17, 0x7, RZ ;  /* 0x0000000711087819 */ /* 0x000fe200000006ff */
[----:B------:R-:W5:Y:S04]  /*0270*/  LDG.E.U16 R89, desc[UR12][R20.64] ;  /* 0x0000000c14597981 */ /* 0x000f68000c1e1500 */
[----:B------:R-:W5:Y:S01]  /*0280*/  LDG.E.U16 R91, desc[UR12][R20.64+0x40] ;  /* 0x0000400c145b7981 */ /* 0x000f62000c1e1500 */
[----:B0-----:R-:W-:-:S03]  /*0290*/  LEA R24, P0, R15, R4, 0x8 ;  /* 0x000000040f187211 */ /* 0x001fc600078040ff */
[----:B------:R-:W5:Y:S01]  /*02a0*/  LDG.E.U16 R93, desc[UR12][R20.64+0x80] ;  /* 0x0000800c145d7981 */ /* 0x000f62000c1e1500 */
[----:B------:R-:W-:-:S03]  /*02b0*/  LEA.HI.X R25, R6, R5, RZ, 0x1, P0 ;  /* 0x0000000506197211 */ /* 0x000fc600000f0cff */
[----:B------:R0:W5:Y:S01]  /*02c0*/  LDG.E.U16 R95, desc[UR12][R20.64+0xc0] ;  /* 0x0000c00c145f7981 */ /* 0x000162000c1e1500 */
[----:B------:R-:W-:Y:S01]  /*02d0*/  IMAD.SHL.U32 R12, R13, 0x80, RZ ;  /* 0x000000800d0c7824 */ /* 0x000fe200078e00ff */
[----:B------:R-:W-:Y:S01]  /*02e0*/  LOP3.LUT R63, R2, 0x20, RZ, 0xfc, !PT ;  /* 0x00000020023f7812 */ /* 0x000fe200078efcff */
[----:B------:R-:W-:-:S05]  /*02f0*/  IMAD.WIDE.U32 R24, R22, 0x2, R24 ;  /* 0x0000000216187825 */ /* 0x000fca00078e0018 */
[----:B------:R-:W5:Y:S01]  /*0300*/  LDG.E.U16 R121, desc[UR12][R24.64] ;  /* 0x0000000c18797981 */ /* 0x000f62000c1e1500 */
[----:B0-----:R-:W-:-:S03]  /*0310*/  LEA R20, P1, R17, R4, 0x8 ;  /* 0x0000000411147211 */ /* 0x001fc600078240ff */
[----:B------:R-:W5:Y:S01]  /*0320*/  LDG.E.U16 R123, desc[UR12][R24.64+0x40] ;  /* 0x0000400c187b7981 */ /* 0x000f62000c1e1500 */
[-C--:B------:R-:W-:Y:S02]  /*0330*/  LEA.HI.X R21, R8, R5.reuse, RZ, 0x1, P1 ;  /* 0x0000000508157211 */ /* 0x080fe400008f0cff */
[----:B------:R-:W-:Y:S01]  /*0340*/  LEA R26, P1, R13, R4, 0x8 ;  /* 0x000000040d1a7211 */ /* 0x000fe200078240ff */
[----:B------:R-:W5:Y:S01]  /*0350*/  LDG.E.U16 R125, desc[UR12][R24.64+0x80] ;  /* 0x0000800c187d7981 */ /* 0x000f62000c1e1500 */
[----:B------:R-:W-:Y:S02]  /*0360*/  IMAD.SHL.U32 R8, R63, 0x80, RZ ;  /* 0x000000803f087824 */ /* 0x000fe400078e00ff */
[----:B------:R-:W-:Y:S01]  /*0370*/  LEA.HI.X R27, R12, R5, RZ, 0x1, P1 ;  /* 0x000000050c1b7211 */ /* 0x000fe200008f0cff */
[----:B------:R0:W5:Y:S01]  /*0380*/  LDG.E.U16 R127, desc[UR12][R24.64+0xc0] ;  /* 0x0000c00c187f7981 */ /* 0x000162000c1e1500 */
[----:B------:R-:W-:Y:S01]  /*0390*/  IMAD.WIDE.U32 R20, R22, 0x2, R20 ;  /* 0x0000000216147825 */ /* 0x000fe200078e0014 */
[----:B------:R-:W-:-:S03]  /*03a0*/  LOP3.LUT R67, R2, 0x1c, RZ, 0xfc, !PT ;  /* 0x0000001c02437812 */ /* 0x000fc600078efcff */
[C---:B------:R-:W-:Y:S01]  /*03b0*/  IMAD.WIDE.U32 R10, R22.reuse, 0x2, R10 ;  /* 0x00000002160a7825 */ /* 0x040fe200078e000a */
[----:B------:R-:W5:Y:S01]  /*03c0*/  LDG.E.U16 R113, desc[UR12][R20.64] ;  /* 0x0000000c14717981 */ /* 0x000f62000c1e1500 */
[----:B0-----:R-:W-:Y:S02]  /*03d0*/  LEA R24, P1, R63, R4, 0x8 ;  /* 0x000000043f187211 */ /* 0x001fe400078240ff */
[----:B------:R-:W-:Y:S01]  /*03e0*/  IMAD.WIDE.U32 R26, R22, 0x2, R26 ;  /* 0x00000002161a7825 */ /* 0x000fe200078e001a */
[----:B------:R-:W3:Y:S01]  /*03f0*/  LDG.E.U16 R115, desc[UR12][R20.64+0x40] ;  /* 0x0000400c14737981 */ /* 0x000ee2000c1e1500 */
[----:B------:R-:W-:-:S03]  /*0400*/  LEA.HI.X R25, R8, R5, RZ, 0x1, P1 ;  /* 0x0000000508197211 */ /* 0x000fc600008f0cff */
[----:B------:R-:W5:Y:S01]  /*0410*/  LDG.E.U16 R117, desc[UR12][R20.64+0x80] ;  /* 0x0000800c14757981 */ /* 0x000f62000c1e1500 */
[----:B------:R-:W-:Y:S02]  /*0420*/  IMAD.SHL.U32 R6, R67, 0x80, RZ ;  /* 0x0000008043067824 */ /* 0x000fe400078e00ff */
[----:B------:R-:W-:Y:S01]  /*0430*/  IMAD.WIDE.U32 R24, R22, 0x2, R24 ;  /* 0x0000000216187825 */ /* 0x000fe200078e0018 */
[----:B------:R0:W5:Y:S01]  /*0440*/  LDG.E.U16 R119, desc[UR12][R20.64+0xc0] ;  /* 0x0000c00c14777981 */ /* 0x000162000c1e1500 */
[----:B------:R-:W-:-:S03]  /*0450*/  LOP3.LUT R23, R2, 0x24, RZ, 0xfc, !PT ;  /* 0x0000002402177812 */ /* 0x000fc600078efcff */
[----:B------:R-:W5:Y:S04]  /*0460*/  LDG.E.U16 R105, desc[UR12][R10.64] ;  /* 0x0000000c0a697981 */ /* 0x000f68000c1e1500 */
[----:B------:R-:W5:Y:S01]  /*0470*/  LDG.E.U16 R107, desc[UR12][R10.64+0x40] ;  /* 0x0000400c0a6b7981 */ /* 0x000f62000c1e1500 */
[----:B0-----:R-:W-:-:S03]  /*0480*/  LOP3.LUT R21, R2, 0x28, RZ, 0xfc, !PT ;  /* 0x0000002802157812 */ /* 0x001fc600078efcff */
[----:B------:R-:W5:Y:S04]  /*0490*/  LDG.E.U16 R109, desc[UR12][R10.64+0x80] ;  /* 0x0000800c0a6d7981 */ /* 0x000f68000c1e1500 */
[----:B------:R0:W5:Y:S01]  /*04a0*/  LDG.E.U16 R111, desc[UR12][R10.64+0xc0] ;  /* 0x0000c00c0a6f7981 */ /* 0x000162000c1e1500 */
[----:B------:R-:W-:-:S03]  /*04b0*/  IMAD.SHL.U32 R12, R21, 0x80, RZ ;  /* 0x00000080150c7824 */ /* 0x000fc600078e00ff */
[----:B------:R-:W4:Y:S01]  /*04c0*/  LDG.E.U16 R131, desc[UR12][R26.64+0x40] ;  /* 0x0000400c1a837981 */ /* 0x000f22000c1e1500 */
[----:B------:R-:W-:-:S03]  /*04d0*/  LEA R28, P1, R21, R4, 0x8 ;  /* 0x00000004151c7211 */ /* 0x000fc600078240ff */
[----:B------:R-:W5:Y:S01]  /*04e0*/  LDG.E.U16 R147, desc[UR12][R24.64+0x40] ;  /* 0x0000400c18937981 */ /* 0x000f62000c1e1500 */
[----:B0-----:R-:W-:-:S03]  /*04f0*/  LEA R10, P0, R67, R4, 0x8 ;  /* 0x00000004430a7211 */ /* 0x001fc600078040ff */
[----:B------:R-:W5:Y:S01]  /*0500*/  LDG.E.U16 R129, desc[UR12][R26.64] ;  /* 0x0000000c1a817981 */ /* 0x000f62000c1e1500 */
[----:B------:R-:W-:-:S03]  /*0510*/  LEA.HI.X R11, R6, R5, RZ, 0x1, P0 ;  /* 0x00000005060b7211 */ /* 0x000fc600000f0cff */
[----:B------:R-:W5:Y:S01]  /*0520*/  LDG.E.U16 R133, desc[UR12][R26.64+0x80] ;  /* 0x0000800c1a857981 */ /* 0x000f62000c1e1500 */
[----:B------:R-:W-:-:S03]  /*0530*/  SHF.L.U32 R6, R23, 0x7, RZ ;  /* 0x0000000717067819 */ /* 0x000fc600000006ff */
[----:B------:R0:W5:Y:S01]  /*0540*/  LDG.E.U16 R135, desc[UR12][R26.64+0xc0] ;  /* 0x0000c00c1a877981 */ /* 0x000162000c1e1500 */
[----:B------:R-:W-:Y:S01]  /*0550*/  LEA.HI.X R29, R12, R5, RZ, 0x1, P1 ;  /* 0x000000050c1d7211 */ /* 0x000fe200008f0cff */
[C---:B------:R-:W-:Y:S02]  /*0560*/  IMAD.WIDE.U32 R10, R22.reuse, 0x2, R10 ;  /* 0x00000002160a7825 */ /* 0x040fe400078e000a */
[----:B------:R-:W5:Y:S04]  /*0570*/  LDG.E.U16 R145, desc[UR12][R24.64] ;  /* 0x0000000c18917981 */ /* 0x000f68000c1e1500 */
[----:B------:R-:W5:Y:S01]  /*0580*/  LDG.E.U16 R149, desc[UR12][R24.64+0x80] ;  /* 0x0000800c18957981 */ /* 0x000f62000c1e1500 */
[----:B0-----:R-:W-:Y:S01]  /*0590*/  LEA R26, P0, R23, R4, 0x8 ;  /* 0x00000004171a7211 */ /* 0x001fe200078040ff */
[----:B------:R-:W-:-:S02]  /*05a0*/  IMAD.WIDE.U32 R28, R22, 0x2, R28 ;  /* 0x00000002161c7825 */ /* 0x000fc400078e001c */
[----:B------:R-:W5:Y:S01]  /*05b0*/  LDG.E.U16 R137, desc[UR12][R10.64] ;  /* 0x0000000c0a897981 */ /* 0x000f62000c1e1500 */
[----:B------:R-:W-:-:S03]  /*05c0*/  LEA.HI.X R27, R6, R5, RZ, 0x1, P0 ;  /* 0x00000005061b7211 */ /* 0x000fc600000f0cff */
[----:B------:R-:W5:Y:S01]  /*05d0*/  LDG.E.U16 R139, desc[UR12][R10.64+0x40] ;  /* 0x0000400c0a8b7981 */ /* 0x000f62000c1e1500 */
[----:B------:R-:W-:-:S03]  /*05e0*/  IMAD.WIDE.U32 R26, R22, 0x2, R26 ;  /* 0x00000002161a7825 */ /* 0x000fc600078e001a */
[----:B------:R-:W5:Y:S04]  /*05f0*/  LDG.E.U16 R141, desc[UR12][R10.64+0x80] ;  /* 0x0000800c0a8d7981 */ /* 0x000f68000c1e1500 */
[----:B------:R0:W5:Y:S04]  /*0600*/  LDG.E.U16 R143, desc[UR12][R10.64+0xc0] ;  /* 0x0000c00c0a8f7981 */ /* 0x000168000c1e1500 */
[----:B------:R-:W5:Y:S04]  /*0610*/  LDG.E.U16 R161, desc[UR12][R28.64] ;  /* 0x0000000c1ca17981 */ /* 0x000f68000c1e1500 */
[----:B------:R-:W5:Y:S04]  /*0620*/  LDG.E.U16 R151, desc[UR12][R24.64+0xc0] ;  /* 0x0000c00c18977981 */ /* 0x000f68000c1e1500 */
[----:B------:R-:W5:Y:S04]  /*0630*/  LDG.E.U16 R153, desc[UR12][R26.64] ;  /* 0x0000000c1a997981 */ /* 0x000f68000c1e1500 */
[----:B------:R-:W5:Y:S04]  /*0640*/  LDG.E.U16 R155, desc[UR12][R26.64+0x40] ;  /* 0x0000400c1a9b7981 */ /* 0x000f68000c1e1500 */
[----:B------:R-:W5:Y:S04]  /*0650*/  LDG.E.U16 R157, desc[UR12][R26.64+0x80] ;  /* 0x0000800c1a9d7981 */ /* 0x000f68000c1e1500 */
[----:B------:R-:W5:Y:S04]  /*0660*/  LDG.E.U16 R159, desc[UR12][R26.64+0xc0] ;  /* 0x0000c00c1a9f7981 */ /* 0x000f68000c1e1500 */
[----:B------:R-:W5:Y:S04]  /*0670*/  LDG.E.U16 R163, desc[UR12][R28.64+0x40] ;  /* 0x0000400c1ca37981 */ /* 0x000f68000c1e1500 */
[----:B------:R-:W5:Y:S04]  /*0680*/  LDG.E.U16 R165, desc[UR12][R28.64+0x80] ;  /* 0x0000800c1ca57981 */ /* 0x000f68000c1e1500 */
[----:B------:R-:W5:Y:S01]  /*0690*/  LDG.E.U16 R167, desc[UR12][R28.64+0xc0] ;  /* 0x0000c00c1ca77981 */ /* 0x000f62000c1e1500 */
[----:B------:R-:W1:Y:S01]  /*06a0*/  S2R R6, SR_TID.X ;  /* 0x0000000000067919 */ /* 0x000e620000002100 */
[----:B------:R-:W-:-:S02]  /*06b0*/  LOP3.LUT R71, R2, 0x2c, RZ, 0xfc, !PT ;  /* 0x0000002c02477812 */ /* 0x000fc400078efcff */
[C---:B------:R-:W-:Y:S02]  /*06c0*/  LOP3.LUT R73, R2.reuse, 0x30, RZ, 0xfc, !PT ;  /* 0x0000003002497812 */ /* 0x040fe400078efcff */
[C---:B------:R-:W-:Y:S02]  /*06d0*/  LOP3.LUT R75, R2.reuse, 0x34, RZ, 0xfc, !PT ;  /* 0x00000034024b7812 */ /* 0x040fe400078efcff */
[C---:B------:R-:W-:Y:S02]  /*06e0*/  LOP3.LUT R77, R2.reuse, 0x38, RZ, 0xfc, !PT ;  /* 0x00000038024d7812 */ /* 0x040fe400078efcff */
[----:B------:R-:W-:Y:S01]  /*06f0*/  LOP3.LUT R79, R2, 0x3c, RZ, 0xfc, !PT ;  /* 0x0000003c024f7812 */ /* 0x000fe200078efcff */
[C---:B------:R-:W-:Y:S01]  /*0700*/  IMAD.SHL.U32 R2, R71.reuse, 0x80, RZ ;  /* 0x0000008047027824 */ /* 0x040fe200078e00ff */
[----:B------:R-:W-:Y:S01]  /*0710*/  LEA R46, P0, R71, R4, 0x8 ;  /* 0x00000004472e7211 */ /* 0x000fe200078040ff */
[----:B------:R-:W-:Y:S01]  /*0720*/  IMAD.SHL.U32 R12, R77, 0x80, RZ ;  /* 0x000000804d0c7824 */ /* 0x000fe200078e00ff */
[----:B------:R-:W-:Y:S01]  /*0730*/  SHF.L.U32 R8, R75, 0x7, RZ ;  /* 0x000000074b087819 */ /* 0x000fe200000006ff */
[----:B------:R-:W-:Y:S01]  /*0740*/  IMAD.SHL.U32 R14, R79, 0x80, RZ ;  /* 0x000000804f0e7824 */ /* 0x000fe200078e00ff */
[----:B------:R-:W-:-:S02]  /*0750*/  LEA.HI.X R47, R2, R5, RZ, 0x1, P0 ;  /* 0x00000005022f7211 */ /* 0x000fc400000f0cff */
[-C--:B------:R-:W-:Y:S02]  /*0760*/  LEA R52, P1, R73, R4.reuse, 0x8 ;  /* 0x0000000449347211 */ /* 0x080fe400078240ff */
[-C--:B------:R-:W-:Y:S02]  /*0770*/  LEA R68, P2, R75, R4.reuse, 0x8 ;  /* 0x000000044b447211 */ /* 0x080fe400078440ff */
[-C--:B0-----:R-:W-:Y:S02]  /*0780*/  LEA R10, P0, R77, R4.reuse, 0x8 ;  /* 0x000000044d0a7211 */ /* 0x081fe400078040ff */
[----:B------:R-:W-:Y:S02]  /*0790*/  LEA R4, P3, R79, R4, 0x8 ;  /* 0x000000044f047211 */ /* 0x000fe400078640ff */
[----:B-1----:R-:W-:Y:S01]  /*07a0*/  LOP3.LUT R11, R6, 0x1f, RZ, 0xc0, !PT ;  /* 0x0000001f060b7812 */ /* 0x002fe200078ec0ff */
[----:B------:R-:W-:-:S04]  /*07b0*/  IMAD.SHL.U32 R6, R73, 0x80, RZ ;  /* 0x0000008049067824 */ /* 0x000fc800078e00ff */
[----:B------:R-:W-:Y:S01]  /*07c0*/  IMAD R11, R11, 0x2, R0 ;  /* 0x000000020b0b7824 */ /* 0x000fe200078e0200 */
[----:B------:R-:W-:Y:S02]  /*07d0*/  SHF.R.U32.HI R0, RZ, 0x1, R3 ;  /* 0x00000001ff007819 */ /* 0x000fe40000011603 */
[-C--:B------:R-:W-:Y:S02]  /*07e0*/  LEA.HI.X R53, R6, R5.reuse, RZ, 0x1, P1 ;  /* 0x0000000506357211 */ /* 0x080fe400008f0cff */
[----:B------:R-:W-:Y:S02]  /*07f0*/  LOP3.LUT R0, R11, R0, RZ, 0x3c, !PT ;  /* 0x000000000b007212 */ /* 0x000fe400078e3cff */
[-C--:B------:R-:W-:Y:S02]  /*0800*/  LEA.HI.X R69, R8, R5.reuse, RZ, 0x1, P2 ;  /* 0x0000000508457211 */ /* 0x080fe400010f0cff */
[-C--:B------:R-:W-:Y:S02]  /*0810*/  LEA.HI.X R11, R12, R5.reuse, RZ, 0x1, P0 ;  /* 0x000000050c0b7211 */ /* 0x080fe400000f0cff */
[----:B------:R-:W-:-:S03]  /*0820*/  LEA.HI.X R5, R14, R5, RZ, 0x1, P3 ;  /* 0x000000050e057211 */ /* 0x000fc600018f0cff */
[C---:B------:R-:W-:Y:S01]  /*0830*/  IMAD.WIDE.U32 R4, R22.reuse, 0x2, R4 ;  /* 0x0000000216047825 */ /* 0x040fe200078e0004 */
[----:B------:R-:W0:Y:S04]  /*0840*/  S2UR UR8, SR_CgaCtaId ;  /* 0x00000000000879c3 */ /* 0x000e280000008800 */
[----:B------:R-:W5:Y:S04]  /*0850*/  LDG.E.U16 R57, desc[UR12][R4.64] ;  /* 0x0000000c04397981 */ /* 0x000f68000c1e1500 */
[----:B------:R-:W5:Y:S04]  /*0860*/  LDG.E.U16 R59, desc[UR12][R4.64+0x40] ;  /* 0x0000400c043b7981 */ /* 0x000f68000c1e1500 */
[----:B------:R-:W5:Y:S04]  /*0870*/  LDG.E.U16 R61, desc[UR12][R4.64+0x80] ;  /* 0x0000800c043d7981 */ /* 0x000f68000c1e1500 */
[----:B------:R1:W5:Y:S02]  /*0880*/  LDG.E.U16 R65, desc[UR12][R4.64+0xc0] ;  /* 0x0000c00c04417981 */ /* 0x000364000c1e1500 */
[----:B-1----:R-:W1:Y:S01]  /*0890*/  LDC.64 R4, c[0x0][0x218] ;  /* 0x00008600ff047b82 */ /* 0x002e620000000a00 */
[----:B------:R-:W-:-:S04]  /*08a0*/  IMAD.WIDE.U32 R52, R22, 0x2, R52 ;  /* 0x0000000216347825 */ /* 0x000fc800078e0034 */
[----:B------:R-:W-:Y:S01]  /*08b0*/  IMAD.WIDE.U32 R10, R22, 0x2, R10 ;  /* 0x00000002160a7825 */ /* 0x000fe200078e000a */
[----:B------:R-:W5:Y:S01]  /*08c0*/  LDG.E.U16 R33, desc[UR12][R52.64] ;  /* 0x0000000c34217981 */ /* 0x000f62000c1e1500 */
[----:B------:R-:W-:Y:S02]  /*08d0*/  UMOV UR4, 0x400 ;  /* 0x0000040000047882 */ /* 0x000fe40000000000 */
[----:B------:R-:W-:Y:S01]  /*08e0*/  IMAD.SHL.U32 R2, R3, 0x8, RZ ;  /* 0x0000000803027824 */ /* 0x000fe200078e00ff */
[----:B------:R-:W5:Y:S01]  /*08f0*/  LDG.E.U16 R35, desc[UR12][R52.64+0x40] ;  /* 0x0000400c34237981 */ /* 0x000f62000c1e1500 */
[----:B0-----:R-:W-:-:S03]  /*0900*/  ULEA UR8, UR8, UR4, 0x18 ;  /* 0x0000000408087291 */ /* 0x001fc6000f8ec03f */
[----:B------:R-:W5:Y:S04]  /*0910*/  LDG.E.U16 R37, desc[UR12][R52.64+0x80] ;  /* 0x0000800c34257981 */ /* 0x000f68000c1e1500 */
[----:B------:R-:W5:Y:S04]  /*0920*/  LDG.E.U16 R39, desc[UR12][R52.64+0xc0] ;  /* 0x0000c00c34277981 */ /* 0x000f68000c1e1500 */
[----:B------:R-:W5:Y:S04]  /*0930*/  LDG.E.U16 R49, desc[UR12][R10.64] ;  /* 0x0000000c0a317981 */ /* 0x000f68000c1e1500 */
[----:B------:R-:W5:Y:S04]  /*0940*/  LDG.E.U16 R51, desc[UR12][R10.64+0x40] ;  /* 0x0000400c0a337981 */ /* 0x000f68000c1e1500 */
[----:B------:R-:W5:Y:S04]  /*0950*/  LDG.E.U16 R53, desc[UR12][R10.64+0x80] ;  /* 0x0000800c0a357981 */ /* 0x000f68000c1e1500 */
[----:B------:R0:W5:Y:S01]  /*0960*/  LDG.E.U16 R55, desc[UR12][R10.64+0xc0] ;  /* 0x0000c00c0a377981 */ /* 0x000162000c1e1500 */
[----:B------:R-:W-:Y:S01]  /*0970*/  SHF.L.U32 R6, R7, 0x8, RZ ;  /* 0x0000000807067819 */ /* 0x000fe200000006ff */
[----:B------:R-:W-:Y:S01]  /*0980*/  IMAD.SHL.U32 R8, R19, 0x100, RZ ;  /* 0x0000010013087824 */ /* 0x000fe200078e00ff */
[----:B-1----:R-:W-:-:S02]  /*0990*/  LEA R98, P1, R9, R4, 0x9 ;  /* 0x0000000409627211 */ /* 0x002fc400078248ff */
[-C--:B0-----:R-:W-:Y:S02]  /*09a0*/  LEA R10, P0, R3, R4.reuse, 0x4 ;  /* 0x00000004030a7211 */ /* 0x081fe400078020ff */
[-C--:B------:R-:W-:Y:S02]  /*09b0*/  LEA R114, P2, R7, R4.reuse, 0x9 ;  /* 0x0000000407727211 */ /* 0x080fe400078448ff */
[----:B------:R-:W-:Y:S01]  /*09c0*/  LEA.HI.X R11, R2, R5, RZ, 0x1, P0 ;  /* 0x00000005020b7211 */ /* 0x000fe200000f0cff */
[----:B------:R-:W-:Y:S01]  /*09d0*/  IMAD.SHL.U32 R2, R9, 0x100, RZ ;  /* 0x0000010009027824 */ /* 0x000fe200078e00ff */
[-C--:B------:R-:W-:Y:S01]  /*09e0*/  LEA R130, P3, R19, R4.reuse, 0x9 ;  /* 0x0000000413827211 */ /* 0x080fe200078648ff */
[C---:B------:R-:W-:Y:S01]  /*09f0*/  IMAD.SHL.U32 R12, R17.reuse, 0x100, RZ ;  /* 0x00000100110c7824 */ /* 0x040fe200078e00ff */
[-C--:B------:R-:W-:Y:S01]  /*0a00*/  LEA R146, P5, R17, R4.reuse, 0x9 ;  /* 0x0000000411927211 */ /* 0x080fe200078a48ff */
[C---:B------:R-:W-:Y:S01]  /*0a10*/  IMAD.WIDE.U32 R46, R22.reuse, 0x2, R46 ;  /* 0x00000002162e7825 */ /* 0x040fe200078e002e */
[CC--:B------:R-:W-:Y:S01]  /*0a20*/  LEA R62, P0, R13.reuse, R4.reuse, 0x9 ;  /* 0x000000040d3e7211 */ /* 0x0c0fe200078048ff */
[----:B--2---:R0:W-:Y:S02]  /*0a30*/  STS.U16 [R0+UR8+0x10440], R99 ;  /* 0x0104406300007988 */ /* 0x0041e40008000408 */
[----:B------:R-:W-:Y:S01]  /*0a40*/  IMAD.SHL.U32 R26, R13, 0x100, RZ ;  /* 0x000001000d1a7824 */ /* 0x000fe200078e00ff */
[----:B------:R-:W-:Y:S01]  /*0a50*/  SHF.L.U32 R28, R67, 0x8, RZ ;  /* 0x00000008431c7819 */ /* 0x000fe200000006ff */
[----:B------:R-:W-:Y:S01]  /*0a60*/  IMAD.WIDE.U32 R68, R22, 0x2, R68 ;  /* 0x0000000216447825 */ /* 0x000fe200078e0044 */
[C---:B------:R-:W-:Y:S01]  /*0a70*/  LEA R66, P4, R15.reuse, R4, 0x9 ;  /* 0x000000040f427211 */ /* 0x040fe200078848ff */
[----:B------:R-:W2:Y:S02]  /*0a80*/  LDG.E.U16 R25, desc[UR12][R46.64] ;  /* 0x0000000c2e197981 */ /* 0x000ea4000c1e1500 */
[----:B------:R-:W-:-:S02]  /*0a90*/  IMAD.SHL.U32 R24, R15, 0x100, RZ ;  /* 0x000001000f187824 */ /* 0x000fc400078e00ff */
[----:B------:R-:W-:Y:S01]  /*0aa0*/  IMAD.SHL.U32 R30, R63, 0x100, RZ ;  /* 0x000001003f1e7824 */ /* 0x000fe200078e00ff */
[-C--:B0-----:R-:W-:Y:S01]  /*0ab0*/  LEA.HI.X R99, R2, R5.reuse, RZ, 0x1, P1 ;  /* 0x0000000502637211 */ /* 0x081fe200008f0cff */
[----:B------:R-:W-:Y:S01]  /*0ac0*/  IMAD.SHL.U32 R32, R23, 0x100, RZ ;  /* 0x0000010017207824 */ /* 0x000fe200078e00ff */
[----:B------:R-:W-:Y:S01]  /*0ad0*/  LEA R20, P1, R67, R4, 0x9 ;  /* 0x0000000443147211 */ /* 0x000fe200078248ff */
[----:B------:R-:W2:Y:S01]  /*0ae0*/  LDG.E.U16 R27, desc[UR12][R46.64+0x40] ;  /* 0x0000400c2e1b7981 */ /* 0x000ea2000c1e1500 */
[----:B------:R-:W-:Y:S01]  /*0af0*/  IMAD.SHL.U32 R34, R21, 0x100, RZ ;  /* 0x0000010015227824 */ /* 0x000fe200078e00ff */
[----:B------:R-:W-:Y:S01]  /*0b00*/  SHF.L.U32 R38, R73, 0x8, RZ ;  /* 0x0000000849267819 */ /* 0x000fe200000006ff */
[----:B------:R-:W-:Y:S01]  /*0b10*/  IMAD.SHL.U32 R36, R71, 0x100, RZ ;  /* 0x0000010047247824 */ /* 0x000fe200078e00ff */
[----:B------:R-:W2:Y:S01]  /*0b20*/  LDG.E.U16 R29, desc[UR12][R46.64+0x80] ;  /* 0x0000800c2e1d7981 */ /* 0x000ea2000c1e1500 */
[----:B------:R-:W-:Y:S01]  /*0b30*/  IMAD.SHL.U32 R40, R75, 0x100, RZ ;  /* 0x000001004b287824 */ /* 0x000fe200078e00ff */
[----:B------:R-:W-:Y:S01]  /*0b40*/  LEA.HI.X R67, R24, R5, RZ, 0x1, P4 ;  /* 0x0000000518437211 */ /* 0x000fe200020f0cff */
[----:B------:R-:W-:Y:S01]  /*0b50*/  IMAD.SHL.U32 R42, R77, 0x100, RZ ;  /* 0x000001004d2a7824 */ /* 0x000fe200078e00ff */
[----:B------:R-:W2:Y:S01]  /*0b60*/  LDG.E.U16 R31, desc[UR12][R46.64+0xc0] ;  /* 0x0000c00c2e1f7981 */ /* 0x000ea2000c1e1500 */
[----:B------:R-:W-:-:S03]  /*0b70*/  IMAD.SHL.U32 R2, R79, 0x100, RZ ;  /* 0x000001004f027824 */ /* 0x000fc600078e00ff */
[----:B------:R-:W2:Y:S04]  /*0b80*/  LDG.E.U16 R41, desc[UR12][R68.64] ;  /* 0x0000000c44297981 */ /* 0x000ea8000c1e1500 */
[----:B------:R-:W2:Y:S04]  /*0b90*/  LDG.E.U16 R43, desc[UR12][R68.64+0x40] ;  /* 0x0000400c442b7981 */ /* 0x000ea8000c1e1500 */
[----:B------:R-:W2:Y:S04]  /*0ba0*/  LDG.E.U16 R45, desc[UR12][R68.64+0x80] ;  /* 0x0000800c442d7981 */ /* 0x000ea8000c1e1500 */
[----:B------:R0:W2:Y:S01]  /*0bb0*/  LDG.E.U16 R47, desc[UR12][R68.64+0xc0] ;  /* 0x0000c00c442f7981 */ /* 0x0000a2000c1e1500 */
[----:B------:R-:W-:-:S03]  /*0bc0*/  IMAD.WIDE.U32 R98, R22, 0x2, R98 ;  /* 0x0000000216627825 */ /* 0x000fc600078e0062 */
[----:B---3--:R1:W-:Y:S02]  /*0bd0*/  STS.U16 [R0+UR8+0x10840], R115 ;  /* 0x0108407300007988 */ /* 0x0083e40008000408 */
[-C--:B-1----:R-:W-:Y:S02]  /*0be0*/  LEA.HI.X R115, R6, R5.reuse, RZ, 0x1, P2 ;  /* 0x0000000506737211 */ /* 0x082fe400010f0cff */
[-C--:B------:R-:W-:Y:S02]  /*0bf0*/  LEA R18, P2, R63, R4.reuse, 0x9 ;  /* 0x000000043f127211 */ /* 0x080fe400078448ff */
[-C--:B------:R-:W-:Y:S02]  /*0c00*/  LEA.HI.X R63, R26, R5.reuse, RZ, 0x1, P0 ;  /* 0x000000051a3f7211 */ /* 0x080fe400000f0cff */
[-C--:B------:R-:W-:Y:S02]  /*0c10*/  LEA R6, P0, R73, R4.reuse, 0x9 ;  /* 0x0000000449067211 */ /* 0x080fe400078048ff */
[----:B------:R-:W-:Y:S01]  /*0c20*/  LEA.HI.X R19, R30, R5, RZ, 0x1, P2 ;  /* 0x000000051e137211 */ /* 0x000fe200010f0cff */
[----:B----4-:R1:W-:Y:S04]  /*0c30*/  STS.U16 [R0+UR8+0x10c40], R131 ;  /* 0x010c408300007988 */ /* 0x0103e80008000408 */
[----:B-----5:R3:W-:Y:S01]  /*0c40*/  STS.U16 [R0+UR8+0x11040], R147 ;  /* 0x0110409300007988 */ /* 0x0207e20008000408 */
[----:B0-----:R-:W-:-:S02]  /*0c50*/  LEA R68, P2, R77, R4, 0x9 ;  /* 0x000000044d447211 */ /* 0x001fc400078448ff */
[-C--:B------:R-:W-:Y:S01]  /*0c60*/  LEA.HI.X R7, R38, R5.reuse, RZ, 0x1, P0 ;  /* 0x0000000526077211 */ /* 0x080fe200000f0cff */
[----:B------:R-:W-:Y:S01]  /*0c70*/  IMAD.WIDE.U32 R114, R22, 0x2, R114 ;  /* 0x0000000216727825 */ /* 0x000fe200078e0072 */
[----:B------:R0:W-:Y:S01]  /*0c80*/  STS.U16 [R0+UR8+0x10000], R81 ;  /* 0x0100005100007988 */ /* 0x0001e20008000408 */
[-C--:B-1----:R-:W-:Y:S02]  /*0c90*/  LEA.HI.X R131, R8, R5.reuse, RZ, 0x1, P3 ;  /* 0x0000000508837211 */ /* 0x082fe400018f0cff */
[-C--:B------:R-:W-:Y:S01]  /*0ca0*/  LEA R16, P3, R23, R4.reuse, 0x9 ;  /* 0x0000000417107211 */ /* 0x080fe200078648ff */
[----:B------:R-:W-:Y:S01]  /*0cb0*/  IMAD.WIDE.U32 R66, R22, 0x2, R66 ;  /* 0x0000000216427825 */ /* 0x000fe200078e0042 */
[-C--:B---3--:R-:W-:Y:S01]  /*0cc0*/  LEA.HI.X R147, R12, R5.reuse, RZ, 0x1, P5 ;  /* 0x000000050c937211 */ /* 0x088fe200028f0cff */
[----:B------:R1:W-:Y:S01]  /*0cd0*/  STS.U16 [R0+UR8+0x10040], R83 ;  /* 0x0100405300007988 */ /* 0x0003e20008000408 */
[-C--:B------:R-:W-:Y:S02]  /*0ce0*/  LEA R14, P5, R21, R4.reuse, 0x9 ;  /* 0x00000004150e7211 */ /* 0x080fe400078a48ff */
[----:B------:R-:W-:Y:S01]  /*0cf0*/  LEA.HI.X R21, R28, R5, RZ, 0x1, P1 ;  /* 0x000000051c157211 */ /* 0x000fe200008f0cff */
[----:B------:R-:W-:Y:S01]  /*0d00*/  IMAD.WIDE.U32 R62, R22, 0x2, R62 ;  /* 0x00000002163e7825 */ /* 0x000fe200078e003e */
[-C--:B------:R-:W-:Y:S01]  /*0d10*/  LEA R12, P4, R71, R4.reuse, 0x9 ;  /* 0x00000004470c7211 */ /* 0x080fe200078848ff */
[----:B------:R-:W-:Y:S01]  /*0d20*/  STS.U16 [R0+UR8+0x12000], R85 ;  /* 0x0120005500007988 */ /* 0x000fe20008000408 */
[----:B------:R-:W-:-:S02]  /*0d30*/  LEA R8, P1, R75, R4, 0x9 ;  /* 0x000000044b087211 */ /* 0x000fc400078248ff */
[-C--:B------:R-:W-:Y:S01]  /*0d40*/  LEA.HI.X R17, R32, R5.reuse, RZ, 0x1, P3 ;  /* 0x0000000520117211 */ /* 0x080fe200018f0cff */
[----:B------:R-:W-:Y:S01]  /*0d50*/  IMAD.WIDE.U32 R18, R22, 0x2, R18 ;  /* 0x0000000216127825 */ /* 0x000fe200078e0012 */
[----:B------:R-:W-:Y:S01]  /*0d60*/  LEA R70, P3, R79, R4, 0x9 ;  /* 0x000000044f467211 */ /* 0x000fe200078648ff */
[----:B------:R-:W-:Y:S01]  /*0d70*/  STS.U16 [R0+UR8+0x12040], R87 ;  /* 0x0120405700007988 */ /* 0x000fe20008000408 */
[-C--:B------:R-:W-:Y:S02]  /*0d80*/  LEA.HI.X R15, R34, R5.reuse, RZ, 0x1, P5 ;  /* 0x00000005220f7211 */ /* 0x080fe400028f0cff */
[-C--:B------:R-:W-:Y:S01]  /*0d90*/  LEA.HI.X R13, R36, R5.reuse, RZ, 0x1, P4 ;  /* 0x00000005240d7211 */ /* 0x080fe200020f0cff */
[----:B------:R-:W-:Y:S01]  /*0da0*/  STS.U16 [R0+UR8+0x10240], R89 ;  /* 0x0102405900007988 */ /* 0x000fe20008000408 */
[-C--:B------:R-:W-:Y:S02]  /*0db0*/  LEA.HI.X R9, R40, R5.reuse, RZ, 0x1, P1 ;  /* 0x0000000528097211 */ /* 0x080fe400008f0cff */
[-C--:B------:R-:W-:Y:S01]  /*0dc0*/  LEA.HI.X R69, R42, R5.reuse, RZ, 0x1, P2 ;  /* 0x000000052a457211 */ /* 0x080fe200010f0cff */
[----:B------:R-:W-:Y:S01]  /*0dd0*/  IMAD.WIDE.U32 R130, R22, 0x2, R130 ;  /* 0x0000000216827825 */ /* 0x000fe200078e0082 */
[----:B------:R-:W-:Y:S01]  /*0de0*/  LEA.HI.X R71, R2, R5, RZ, 0x1, P3 ;  /* 0x0000000502477211 */ /* 0x000fe200018f0cff */
[----:B------:R-:W-:Y:S02]  /*0df0*/  STS.U16 [R0+UR8+0x10200], R91 ;  /* 0x0102005b00007988 */ /* 0x000fe40008000408 */
[----:B------:R-:W-:-:S02]  /*0e00*/  IMAD.WIDE.U32 R4, R22, 0x2, R10 ;  /* 0x0000000216047825 */ /* 0x000fc400078e000a */
[----:B------:R-:W-:Y:S02]  /*0e10*/  STS.U16 [R0+UR8+0x12240], R93 ;  /* 0x0122405d00007988 */ /* 0x000fe40008000408 */
[C---:B------:R-:W-:Y:S02]  /*0e20*/  IMAD.WIDE.U32 R146, R22.reuse, 0x2, R146 ;  /* 0x0000000216927825 */ /* 0x040fe400078e0092 */
[----:B------:R-:W-:Y:S02]  /*0e30*/  STS.U16 [R0+UR8+0x12200], R95 ;  /* 0x0122005f00007988 */ /* 0x000fe40008000408 */
[C---:B------:R-:W-:Y:S02]  /*0e40*/  IMAD.WIDE.U32 R10, R22.reuse, 0x2, R6 ;  /* 0x00000002160a7825 */ /* 0x040fe400078e0006 */
[----:B------:R3:W-:Y:S02]  /*0e50*/  STS.U16 [R0+UR8+0x10400], R97 ;  /* 0x0104006100007988 */ /* 0x0007e40008000408 */
[----:B------:R-:W-:-:S02]  /*0e60*/  IMAD.WIDE.U32 R20, R22, 0x2, R20 ;  /* 0x0000000216147825 */ /* 0x000fc400078e0014 */
[----:B------:R-:W-:Y:S02]  /*0e70*/  STS.U16 [R0+UR8+0x12400], R101 ;  /* 0x0124006500007988 */ /* 0x000fe40008000408 */
[C---:B------:R-:W-:Y:S02]  /*0e80*/  IMAD.WIDE.U32 R16, R22.reuse, 0x2, R16 ;  /* 0x0000000216107825 */ /* 0x040fe400078e0010 */
[----:B------:R-:W-:Y:S02]  /*0e90*/  STS.U16 [R0+UR8+0x12440], R103 ;  /* 0x0124406700007988 */ /* 0x000fe40008000408 */
[C---:B------:R-:W-:Y:S02]  /*0ea0*/  IMAD.WIDE.U32 R14, R22.reuse, 0x2, R14 ;  /* 0x00000002160e7825 */ /* 0x040fe400078e000e */
[----:B------:R-:W-:Y:S02]  /*0eb0*/  STS.U16 [R0+UR8+0x10640], R105 ;  /* 0x0106406900007988 */ /* 0x000fe40008000408 */
[----:B------:R-:W-:-:S02]  /*0ec0*/  IMAD.WIDE.U32 R12, R22, 0x2, R12 ;  /* 0x00000002160c7825 */ /* 0x000fc400078e000c */
[----:B------:R-:W-:Y:S02]  /*0ed0*/  STS.U16 [R0+UR8+0x10600], R107 ;  /* 0x0106006b00007988 */ /* 0x000fe40008000408 */
[C---:B------:R-:W-:Y:S02]  /*0ee0*/  IMAD.WIDE.U32 R8, R22.reuse, 0x2, R8 ;  /* 0x0000000216087825 */ /* 0x040fe400078e0008 */
[----:B------:R-:W-:Y:S02]  /*0ef0*/  STS.U16 [R0+UR8+0x12640], R109 ;  /* 0x0126406d00007988 */ /* 0x000fe40008000408 */
[C---:B------:R-:W-:Y:S02]  /*0f00*/  IMAD.WIDE.U32 R6, R22.reuse, 0x2, R68 ;  /* 0x0000000216067825 */ /* 0x040fe400078e0044 */
[----:B------:R-:W-:Y:S02]  /*0f10*/  STS.U16 [R0+UR8+0x12600], R111 ;  /* 0x0126006f00007988 */ /* 0x000fe40008000408 */
[----:B------:R-:W-:-:S02]  /*0f20*/  IMAD.WIDE.U32 R22, R22, 0x2, R70 ;  /* 0x0000000216167825 */ /* 0x000fc400078e0046 */
[----:B------:R4:W-:Y:S04]  /*0f30*/  STS.U16 [R0+UR8+0x10800], R113 ;  /* 0x0108007100007988 */ /* 0x0009e80008000408 */
[----:B------:R5:W-:Y:S04]  /*0f40*/  STS.U16 [R0+UR8+0x10c00], R129 ;  /* 0x010c008100007988 */ /* 0x000be80008000408 */
[----:B------:R-:W2:Y:S04]  /*0f50*/  LDG.E.U16 R69, desc[UR12][R98.64] ;  /* 0x0000000c62457981 */ /* 0x000ea8000c1e1500 */
[----:B------:R-:W2:Y:S04]  /*0f60*/  LDG.E.U16 R71, desc[UR12][R98.64+0x40] ;  /* 0x0000400c62477981 */ /* 0x000ea8000c1e1500 */
[----:B------:R-:W2:Y:S04]  /*0f70*/  LDG.E.U16 R73, desc[UR12][R98.64+0x80] ;  /* 0x0000800c62497981 */ /* 0x000ea8000c1e1500 */
[----:B------:R-:W2:Y:S04]  /*0f80*/  LDG.E.U16 R75, desc[UR12][R98.64+0xc0] ;  /* 0x0000c00c624b7981 */ /* 0x000ea8000c1e1500 */
[----:B------:R-:W2:Y:S04]  /*0f90*/  LDG.E.U16 R77, desc[UR12][R98.64+0x100] ;  /* 0x0001000c624d7981 */ /* 0x000ea8000c1e1500 */
[----:B------:R-:W2:Y:S04]  /*0fa0*/  LDG.E.U16 R79, desc[UR12][R98.64+0x140] ;  /* 0x0001400c624f7981 */ /* 0x000ea8000c1e1500 */
[----:B0-----:R-:W2:Y:S04]  /*0fb0*/  LDG.E.U16 R81, desc[UR12][R98.64+0x180] ;  /* 0x0001800c62517981 */ /* 0x001ea8000c1e1500 */
[----:B-1----:R-:W2:Y:S04]  /*0fc0*/  LDG.E.U16 R83, desc[UR12][R98.64+0x1c0] ;  /* 0x0001c00c62537981 */ /* 0x002ea8000c1e1500 */
[----:B------:R-:W-:Y:S04]  /*0fd0*/  STS.U16 [R0+UR8+0x12800], R117 ;  /* 0x0128007500007988 */ /* 0x000fe80008000408 */
[----:B------:R-:W-:Y:S04]  /*0fe0*/  STS.U16 [R0+UR8+0x12840], R119 ;  /* 0x0128407700007988 */ /* 0x000fe80008000408 */
[----:B------:R-:W-:Y:S04]  /*0ff0*/  STS.U16 [R0+UR8+0x10a40], R121 ;  /* 0x010a407900007988 */ /* 0x000fe80008000408 */
[----:B------:R-:W-:Y:S04]  /*1000*/  STS.U16 [R0+UR8+0x10a00], R123 ;  /* 0x010a007b00007988 */ /* 0x000fe80008000408 */
[----:B------:R-:W-:Y:S04]  /*1010*/  STS.U16 [R0+UR8+0x12a40], R125 ;  /* 0x012a407d00007988 */ /* 0x000fe80008000408 */
[----:B------:R0:W-:Y:S04]  /*1020*/  STS.U16 [R0+UR8+0x12a00], R127 ;  /* 0x012a007f00007988 */ /* 0x0001e80008000408 */
[----:B------:R-:W-:Y:S04]  /*1030*/  STS.U16 [R0+UR8+0x12c00], R133 ;  /* 0x012c008500007988 */ /* 0x000fe80008000408 */
[----:B------:R-:W-:Y:S04]  /*1040*/  STS.U16 [R0+UR8+0x12c40], R135 ;  /* 0x012c408700007988 */ /* 0x000fe80008000408 */
[----:B------:R-:W-:Y:S04]  /*1050*/  STS.U16 [R0+UR8+0x10e40], R137 ;  /* 0x010e408900007988 */ /* 0x000fe80008000408 */
[----:B------:R-:W-:Y:S04]  /*1060*/  STS.U16 [R0+UR8+0x10e00], R139 ;  /* 0x010e008b00007988 */ /* 0x000fe80008000408 */
[----:B------:R-:W-:Y:S04]  /*1070*/  STS.U16 [R0+UR8+0x12e40], R141 ;  /* 0x012e408d00007988 */ /* 0x000fe80008000408 */
[----:B------:R-:W-:Y:S04]  /*1080*/  STS.U16 [R0+UR8+0x12e00], R143 ;  /* 0x012e008f00007988 */ /* 0x000fe80008000408 */
[----:B------:R1:W-:Y:S04]  /*1090*/  STS.U16 [R0+UR8+0x11000], R145 ;  /* 0x0110009100007988 */ /* 0x0003e80008000408 */
[----:B------:R1:W-:Y:S04]  /*10a0*/  STS.U16 [R0+UR8+0x11400], R161 ;  /* 0x011400a100007988 */ /* 0x0003e80008000408 */
[----:B---3--:R-:W3:Y:S04]  /*10b0*/  LDG.E.U16 R97, desc[UR12][R114.64] ;  /* 0x0000000c72617981 */ /* 0x008ee8000c1e1500 */
[----:B------:R-:W3:Y:S04]  /*10c0*/  LDG.E.U16 R95, desc[UR12][R114.64+0x40] ;  /* 0x0000400c725f7981 */ /* 0x000ee8000c1e1500 */
[----:B------:R-:W3:Y:S04]  /*10d0*/  LDG.E.U16 R93, desc[UR12][R114.64+0x80] ;  /* 0x0000800c725d7981 */ /* 0x000ee8000c1e1500 */
[----:B------:R-:W3:Y:S04]  /*10e0*/  LDG.E.U16 R91, desc[UR12][R114.64+0xc0] ;  /* 0x0000c00c725b7981 */ /* 0x000ee8000c1e1500 */
[----:B------:R-:W3:Y:S04]  /*10f0*/  LDG.E.U16 R89, desc[UR12][R114.64+0x100] ;  /* 0x0001000c72597981 */ /* 0x000ee8000c1e1500 */
[----:B------:R-:W3:Y:S04]  /*1100*/  LDG.E.U16 R87, desc[UR12][R114.64+0x140] ;  /* 0x0001400c72577981 */ /* 0x000ee8000c1e1500 */
[----:B------:R-:W3:Y:S04]  /*1110*/  LDG.E.U16 R85, desc[UR12][R114.64+0x180] ;  /* 0x0001800c72557981 */ /* 0x000ee8000c1e1500 */
[----:B----4-:R-:W4:Y:S04]  /*1120*/  LDG.E.U16 R113, desc[UR12][R114.64+0x1c0] ;  /* 0x0001c00c72717981 */ /* 0x010f28000c1e1500 */
[----:B------:R-:W4:Y:S04]  /*1130*/  LDG.E.U16 R111, desc[UR12][R130.64] ;  /* 0x0000000c826f7981 */ /* 0x000f28000c1e1500 */
[----:B------:R-:W4:Y:S04]  /*1140*/  LDG.E.U16 R109, desc[UR12][R130.64+0x40] ;  /* 0x0000400c826d7981 */ /* 0x000f28000c1e1500 */
[----:B------:R-:W4:Y:S04]  /*1150*/  LDG.E.U16 R107, desc[UR12][R130.64+0x80] ;  /* 0x0000800c826b7981 */ /* 0x000f28000c1e1500 */
[----:B------:R-:W4:Y:S04]  /*1160*/  LDG.E.U16 R105, desc[UR12][R130.64+0xc0] ;  /* 0x0000c00c82697981 */ /* 0x000f28000c1e1500 */
[----:B------:R-:W4:Y:S04]  /*1170*/  LDG.E.U16 R103, desc[UR12][R130.64+0x100] ;  /* 0x0001000c82677981 */ /* 0x000f28000c1e1500 */
[----:B------:R-:W4:Y:S04]  /*1180*/  LDG.E.U16 R101, desc[UR12][R130.64+0x140] ;  /* 0x0001400c82657981 */ /* 0x000f28000c1e1500 */
[----:B------:R-:W4:Y:S04]  /*1190*/  LDG.E.U16 R99, desc[UR12][R130.64+0x180] ;  /* 0x0001800c82637981 */ /* 0x000f28000c1e1500 */
[----:B-----5:R-:W5:Y:S04]  /*11a0*/  LDG.E.U16 R129, desc[UR12][R130.64+0x1c0] ;  /* 0x0001c00c82817981 */ /* 0x020f68000c1e1500 */
        /* <DEDUP_REMOVED lines=8> */
[----:B------:R1:W-:Y:S04]  /*1230*/  STS.U16 [R0+UR8+0x13440], R167 ;  /* 0x013440a700007988 */ /* 0x0003e80008000408 */
[----:B0-----:R-:W5:Y:S04]  /*1240*/  LDG.E.U16 R127, desc[UR12][R146.64] ;  /* 0x0000000c927f7981 */ /* 0x001f68000c1e1500 */
[----:B------:R-:W5:Y:S04]  /*1250*/  LDG.E.U16 R125, desc[UR12][R146.64+0x40] ;  /* 0x0000400c927d7981 */ /* 0x000f68000c1e1500 */
[----:B------:R-:W5:Y:S04]  /*1260*/  LDG.E.U16 R123, desc[UR12][R146.64+0x80] ;  /* 0x0000800c927b7981 */ /* 0x000f68000c1e1500 */
[----:B------:R-:W5:Y:S04]  /*1270*/  LDG.E.U16 R121, desc[UR12][R146.64+0xc0] ;  /* 0x0000c00c92797981 */ /* 0x000f68000c1e1500 */
[----:B------:R-:W5:Y:S04]  /*1280*/  LDG.E.U16 R119, desc[UR12][R146.64+0x100] ;  /* 0x0001000c92777981 */ /* 0x000f68000c1e1500 */
[----:B------:R-:W5:Y:S04]  /*1290*/  LDG.E.U16 R117, desc[UR12][R146.64+0x140] ;  /* 0x0001400c92757981 */ /* 0x000f68000c1e1500 */
[----:B------:R-:W5:Y:S04]  /*12a0*/  LDG.E.U16 R115, desc[UR12][R146.64+0x180] ;  /* 0x0001800c92737981 */ /* 0x000f68000c1e1500 */
[----:B-1----:R-:W5:Y:S04]  /*12b0*/  LDG.E.U16 R145, desc[UR12][R146.64+0x1c0] ;  /* 0x0001c00c92917981 */ /* 0x002f68000c1e1500 */
        /* <DEDUP_REMOVED lines=104> */
[----:B--2---:R-:W-:Y:S04]  /*1940*/  STS.U16 [R0+UR8+0x11640], R25 ;  /* 0x0116401900007988 */ /* 0x004fe80008000408 */
[----:B------:R-:W-:Y:S04]  /*1950*/  STS.U16 [R0+UR8+0x11600], R27 ;  /* 0x0116001b00007988 */ /* 0x000fe80008000408 */
        /* <DEDUP_REMOVED lines=26> */
[----:B---3--:R-:W-:Y:S04]  /*1b00*/  STS.U16 [R0+UR8+0x400], R97 ;  /* 0x0004006100007988 */ /* 0x008fe80008000408 */
[----:B------:R-:W-:Y:S04]  /*1b10*/  STS.U16 [R0+UR8+0x440], R95 ;  /* 0x0004405f00007988 */ /* 0x000fe80008000408 */
[----:B------:R-:W-:Y:S04]  /*1b20*/  STS.U16 [R0+UR8+0x4400], R93 ;  /* 0x0044005d00007988 */ /* 0x000fe80008000408 */
[----:B------:R-:W-:Y:S04]  /*1b30*/  STS.U16 [R0+UR8+0x4440], R91 ;  /* 0x0044405b00007988 */ /* 0x000fe80008000408 */
[----:B------:R-:W-:Y:S04]  /*1b40*/  STS.U16 [R0+UR8+0x8400], R89 ;  /* 0x0084005900007988 */ /* 0x000fe80008000408 */
[----:B------:R-:W-:Y:S04]  /*1b50*/  STS.U16 [R0+UR8+0x8440], R87 ;  /* 0x0084405700007988 */ /* 0x000fe80008000408 */
[----:B------:R-:W-:Y:S04]  /*1b60*/  STS.U16 [R0+UR8+0xc400], R85 ;  /* 0x00c4005500007988 */ /* 0x000fe80008000408 */
[----:B----4-:R-:W-:Y:S04]  /*1b70*/  STS.U16 [R0+UR8+0xc440], R113 ;  /* 0x00c4407100007988 */ /* 0x010fe80008000408 */
[----:B------:R-:W-:Y:S04]  /*1b80*/  STS.U16 [R0+UR8+0x640], R111 ;  /* 0x0006406f00007988 */ /* 0x000fe80008000408 */
[----:B------:R-:W-:Y:S04]  /*1b90*/  STS.U16 [R0+UR8+0x600], R109 ;  /* 0x0006006d00007988 */ /* 0x000fe80008000408 */
[----:B------:R-:W-:Y:S04]  /*1ba0*/  STS.U16 [R0+UR8+0x4640], R107 ;  /* 0x0046406b00007988 */ /* 0x000fe80008000408 */
[----:B------:R-:W-:Y:S04]  /*1bb0*/  STS.U16 [R0+UR8+0x4600], R105 ;  /* 0x0046006900007988 */ /* 0x000fe80008000408 */
[----:B------:R-:W-:Y:S04]  /*1bc0*/  STS.U16 [R0+UR8+0x8640], R103 ;  /* 0x0086406700007988 */ /* 0x000fe80008000408 */
[----:B------:R-:W-:Y:S04]  /*1bd0*/  STS.U16 [R0+UR8+0x8600], R101 ;  /* 0x0086006500007988 */ /* 0x000fe80008000408 */
[----:B------:R-:W-:Y:S04]  /*1be0*/  STS.U16 [R0+UR8+0xc640], R99 ;  /* 0x00c6406300007988 */ /* 0x000fe80008000408 */
[----:B-----5:R-:W-:Y:S04]  /*1bf0*/  STS.U16 [R0+UR8+0xc600], R129 ;  /* 0x00c6008100007988 */ /* 0x020fe80008000408 */
        /* <DEDUP_REMOVED lines=96> */
[----:B------:R-:W-:Y:S04]  /*2200*/  STS.U16 [R0+UR8], R9 ;  /* 0x0000000900007988 */ /* 0x000fe80008000408 */
        /* <DEDUP_REMOVED lines=15> */
[----:B0-----:R-:W2:Y:S04]  /*2300*/  LDG.E.U16 R7, desc[UR12][R4.64+0x8800] ;  /* 0x0088000c04077981 */ /* 0x001ea8000c1e1500 */
[----:B------:R-:W3:Y:S04]  /*2310*/  LDG.E.U16 R9, desc[UR12][R4.64+0x8840] ;  /* 0x0088400c04097981 */ /* 0x000ee8000c1e1500 */
[----:B------:R-:W4:Y:S04]  /*2320*/  LDG.E.U16 R11, desc[UR12][R4.64+0x8880] ;  /* 0x0088800c040b7981 */ /* 0x000f28000c1e1500 */
        /* <DEDUP_REMOVED lines=118> */
[----:B---3--:R-:W-:Y:S04]  /*2a90*/  STS.U16 [R0+UR8+0x2200], R9 ;  /* 0x0022000900007988 */ /* 0x008fe80008000408 */
[----:B----4-:R-:W-:Y:S04]  /*2aa0*/  STS.U16 [R0+UR8+0x6240], R11 ;  /* 0x0062400b00007988 */ /* 0x010fe80008000408 */
        /* <DEDUP_REMOVED lines=116> */
[----:B------:R1:W-:Y:S01]  /*31f0*/  STS.U16 [R0+UR8+0xfe00], R245 ;  /* 0x00fe00f500007988 */ /* 0x0003e20008000408 */
[----:B------:R-:W-:Y:S01]  /*3200*/  BAR.SYNC.DEFER_BLOCKING 0x0 ;  /* 0x0000000000007b1d */ /* 0x000fe20000010000 */
[----:B------:R-:W-:-:S02]  /*3210*/  UIADD3 UR4, UR8, 0x10000, URZ ;  /* 0x0001000008047890 */ /* 0x000fc4000fffe03f */
[----:B------:R-:W-:Y:S02]  /*3220*/  USHF.R.U32.HI UR10, URZ, 0x4, UR8 ;  /* 0x000000043f0a7899 */ /* 0x000fe40008011608 */
[----:B------:R-:W-:Y:S02]  /*3230*/  USHF.R.U32.HI UR4, URZ, 0x4, UR4 ;  /* 0x000000043f047899 */ /* 0x000fe40008011604 */
[----:B------:R-:W-:Y:S02]  /*3240*/  USGXT.U32 UR10, UR10, 0xe ;  /* 0x0000000e0a0a789a */ /* 0x000fe40008000000 */
[----:B------:R-:W-:Y:S02]  /*3250*/  USGXT.U32 UR9, UR4, 0xe ;  /* 0x0000000e0409789a */ /* 0x000fe40008000000 */
[----:B------:R-:W-:Y:S01]  /*3260*/  ULOP3.LUT UR6, UR10, 0x4000000, URZ, 0xfc, !UPT ;  /* 0x040000000a067892 */ /* 0x000fe2000f8efc3f */
[----:B------:R-:W-:Y:S01]  /*3270*/  UMOV UR5, 0x40000040 ;  /* 0x4000004000057882 */ /* 0x000fe20000000000 */
[----:B------:R-:W-:-:S03]  /*3280*/  UMOV UR7, 0x40000040 ;  /* 0x4000004000077882 */ /* 0x000fc60000000000 */
[----:B------:R-:W-:Y:S01]  /*3290*/  UMOV UR4, UR9 ;  /* 0x0000000900047c82 */ /* 0x000fe20008000000 */
[----:B0-----:R-:W-:-:S06]  /*32a0*/  WARPGROUP.ARRIVE ;  /* 0x00000000000079c5 */ /* 0x001fcc0000000000 */
[----:B------:R-:W-:Y:S01]  /*32b0*/  HGMMA.64x256x16.F32 R24, gdesc[UR4].tnspB, RZ, !UPT ;  /* 0x43e00000041879f0 */ /* 0x000fe2000c7008ff */
[----:B------:R-:W-:Y:S02]  /*32c0*/  UIADD3 UR6, UP1, UR10, 0x4000080, URZ ;  /* 0x040000800a067890 */ /* 0x000fe4000ff3e03f */
[----:B------:R-:W-:Y:S01]  /*32d0*/  UIADD3 UR9, UP0, UR9, 0x2, URZ ;  /* 0x0000000209097890 */ /* 0x000fe2000ff1e03f */
[----:B------:R-:W-:Y:S01]  /*32e0*/  UMOV UR5, URZ ;  /* 0x0000003f00057c82 */ /* 0x000fe20008000000 */
[----:B------:R-:W-:Y:S01]  /*32f0*/  UMOV UR4, URZ ;  /* 0x0000003f00047c82 */ /* 0x000fe20008000000 */
[----:B------:R-:W-:Y:S02]  /*3300*/  UIADD3.X UR7, UR5, 0x40000040, URZ, UP1, !UPT ;  /* 0x4000004005077890 */ /* 0x000fe40008ffe43f */
[----:B------:R-:W-:-:S03]  /*3310*/  UIADD3.X UR5, UR4, 0x40000040, URZ, UP0, !UPT ;  /* 0x4000004004057890 */ /* 0x000fc600087fe43f */
[----:B------:R-:W-:-:S15]  /*3320*/  UMOV UR4, UR9 ;  /* 0x0000000900047c82 */ /* 0x000fde0008000000 */
[----:B------:R-:W-:-:S02]  /*3330*/  NOP ;  /* 0x0000000000007918 */ /* 0x000fc40000000000 */
[----:B------:R-:W-:Y:S01]  /*3340*/  HGMMA.64x256x16.F32 R24, gdesc[UR4].tnspB, R24 ;  /* 0x43e00000041879f0 */ /* 0x000fe20008700818 */
[----:B------:R-:W-:Y:S02]  /*3350*/  UIADD3.64 UR18, UR6, 0x80, URZ ;  /* 0x0000008006127897 */ /* 0x000fe4000fffe03f */
[----:B------:R-:W-:-:S15]  /*3360*/  UIADD3.64 UR16, UR4, 0x2, URZ ;  /* 0x0000000204107897 */ /* 0x000fde000fffe03f */
[----:B------:R-:W-:-:S10]  /*3370*/  NOP ;  /* 0x0000000000007918 */ /* 0x000fd40000000000 */
        /* <DEDUP_REMOVED lines=14> */
[----:B------:R-:W-:Y:S02]  /*3460*/  UIADD3.64 UR16, UR4, 0x202, URZ ;  /* 0x0000020204107897 */ /* 0x000fe4000fffe03f */
[----:B------:R-:W-:Y:S02]  /*3470*/  UIADD3.64 UR6, UR6, 0x300, URZ ;  /* 0x0000030006067897 */ /* 0x000fe4000fffe03f */
[----:B------:R-:W-:-:S15]  /*3480*/  UIADD3.64 UR4, UR4, 0x204, URZ ;  /* 0x0000020404047897 */ /* 0x000fde000fffe03f */
[----:B------:R-:W-:-:S06]  /*3490*/  NOP ;  /* 0x0000000000007918 */ /* 0x000fcc0000000000 */
[----:B------:R-:W-:Y:S01]  /*34a0*/  HGMMA.64x256x16.F32 R24, gdesc[UR16].tnspB, R24 ;  /* 0x43e00000101879f0 */ /* 0x000fe20008700818 */
[----:B------:R-:W1:-:S15]  /*34b0*/  S2R R2, SR_TID.X ;  /* 0x0000000000027919 */ /* 0x000e5e0000002100 */
[----:B------:R-:W-:-:S12]  /*34c0*/  NOP ;  /* 0x0000000000007918 */ /* 0x000fd80000000000 */
[----:B------:R-:W-:Y:S01]  /*34d0*/  HGMMA.64x256x16.F32 R24, gdesc[UR4].tnspB, R24, gsb0 ;  /* 0x43e00000041879f0 */ /* 0x000fe20008000818 */
[C---:B-1----:R-:W-:Y:S01]  /*34e0*/  IMAD.SHL.U32 R0, R2.reuse, 0x20, RZ ;  /* 0x0000002002007824 */ /* 0x042fe200078e00ff */
[C---:B------:R-:W-:Y:S01]  /*34f0*/  SHF.L.U32 R4, R2.reuse, 0x8, RZ ;  /* 0x0000000802047819 */ /* 0x040fe200000006ff */
[----:B------:R-:W-:Y:S01]  /*3500*/  IMAD.SHL.U32 R5, R2, 0x10, RZ ;  /* 0x0000001002057824 */ /* 0x000fe200078e00ff */
[--C-:B------:R-:W-:Y:S02]  /*3510*/  SHF.R.S32.HI R6, RZ, 0x2, R2.reuse ;  /* 0x00000002ff067819 */ /* 0x100fe40000011402 */
[----:B------:R-:W-:Y:S02]  /*3520*/  LOP3.LUT R0, R0, 0x60, RZ, 0xc0, !PT ;  /* 0x0000006000007812 */ /* 0x000fe400078ec0ff */
[----:B------:R-:W-:Y:S02]  /*3530*/  LOP3.LUT R4, R4, 0x1800, RZ, 0xc0, !PT ;  /* 0x0000180004047812 */ /* 0x000fe400078ec0ff */
[----:B------:R-:W-:-:S02]  /*3540*/  SHF.R.S32.HI R8, RZ, 0x5, R2 ;  /* 0x00000005ff087819 */ /* 0x000fc40000011402 */
[--C-:B------:R-:W-:Y:S02]  /*3550*/  LOP3.LUT R7, R0, 0x780, R5.reuse, 0xf8, !PT ;  /* 0x0000078000077812 */ /* 0x100fe400078ef805 */
[----:B------:R-:W-:Y:S02]  /*3560*/  LOP3.LUT R9, R4, 0x70, R5, 0xf8, !PT ;  /* 0x0000007004097812 */ /* 0x000fe400078ef805 */
[----:B------:R-:W-:Y:S02]  /*3570*/  SGXT R0, R6, 0x1 ;  /* 0x000000010600781a */ /* 0x000fe40000000200 */
[----:B------:R-:W-:Y:S02]  /*3580*/  SGXT R4, R8, 0x1 ;  /* 0x000000010804781a */ /* 0x000fe40000000200 */
[----:B------:R-:W-:Y:S01]  /*3590*/  LOP3.LUT R0, R7, 0x2010, R0, 0xf8, !PT ;  /* 0x0000201007007812 */ /* 0x000fe200078ef800 */
[----:B------:R-:W-:Y:S01]  /*35a0*/  IMAD.SHL.U32 R5, R2, 0x2, RZ ;  /* 0x0000000202057824 */ /* 0x000fe200078e00ff */
[----:B------:R-:W-:-:S04]  /*35b0*/  LOP3.LUT R7, R9, 0x2010, R4, 0x78, !PT ;  /* 0x0000201009077812 */ /* 0x000fc800078e7804 */
[----:B------:R-:W-:Y:S02]  /*35c0*/  LOP3.LUT R4, R5, 0x80, RZ, 0xc0, !PT ;  /* 0x0000008005047812 */ /* 0x000fe400078ec0ff */
[----:B------:R-:W-:Y:S02]  /*35d0*/  LOP3.LUT R5, R0, 0x10, RZ, 0x3c, !PT ;  /* 0x0000001000057812 */ /* 0x000fe400078e3cff */
[----:B------:R-:W-:Y:S02]  /*35e0*/  IADD3 R4, R7, UR8, R4 ;  /* 0x0000000807047c10 */ /* 0x000fe4000fffe004 */
[----:B------:R-:W0:Y:S02]  /*35f0*/  LDC.64 R6, c[0x0][0x220] ;  /* 0x00008800ff067b82 */ /* 0x000e240000000a00 */
[----:B0-----:R-:W-:Y:S01]  /*3600*/  LEA R168, P0, R3, R6, 0x5 ;  /* 0x0000000603a87211 */ /* 0x001fe200078028ff */
[----:B------:R-:W-:Y:S02]  /*3610*/  WARPGROUP.DEPBAR.LE gsb0, 0x0 ;  /* 0x00008000000079c5 */ /* 0x000fe40000010000 */
[----:B------:R-:W-:Y:S01]  /*3620*/  IMAD.MOV.U32 R8, RZ, RZ, R24 ;  /* 0x000000ffff087224 */ /* 0x000fe200078e0018 */
[----:B------:R-:W-:Y:S01]  /*3630*/  MOV R10, R40 ;  /* 0x00000028000a7202 */ /* 0x000fe20000000f00 */
[----:B------:R-:W-:Y:S01]  /*3640*/  IMAD.MOV.U32 R9, RZ, RZ, R26 ;  /* 0x000000ffff097224 */ /* 0x000fe200078e001a */
[----:B------:R-:W-:Y:S01]  /*3650*/  MOV R15, R46 ;  /* 0x0000002e000f7202 */ /* 0x000fe20000000f00 */
[----:B------:R-:W-:Y:S01]  /*3660*/  IMAD.MOV.U32 R11, RZ, RZ, R42 ;  /* 0x000000ffff0b7224 */ /* 0x000fe200078e002a */
[----:B------:R-:W-:Y:S01]  /*3670*/  BAR.SYNC.DEFER_BLOCKING 0x0 ;  /* 0x0000000000007b1d */ /* 0x000fe20000010000 */
[----:B------:R-:W-:-:S02]  /*3680*/  IMAD.MOV.U32 R12, RZ, RZ, R28 ;  /* 0x000000ffff0c7224 */ /* 0x000fc400078e001c */
[----:B------:R-:W-:Y:S02]  /*3690*/  IMAD.MOV.U32 R13, RZ, RZ, R30 ;  /* 0x000000ffff0d7224 */ /* 0x000fe400078e001e */
[----:B------:R-:W-:Y:S02]  /*36a0*/  IMAD.MOV.U32 R14, RZ, RZ, R44 ;  /* 0x000000ffff0e7224 */ /* 0x000fe400078e002c */
[----:B------:R-:W-:Y:S02]  /*36b0*/  IMAD.MOV.U32 R16, RZ, RZ, R32 ;  /* 0x000000ffff107224 */ /* 0x000fe400078e0020 */
[----:B------:R-:W-:Y:S02]  /*36c0*/  IMAD.MOV.U32 R17, RZ, RZ, R34 ;  /* 0x000000ffff117224 */ /* 0x000fe400078e0022 */
[----:B------:R-:W-:Y:S02]  /*36d0*/  IMAD.MOV.U32 R18, RZ, RZ, R48 ;  /* 0x000000ffff127224 */ /* 0x000fe400078e0030 */
[----:B------:R-:W-:Y:S01]  /*36e0*/  IMAD.MOV.U32 R19, RZ, RZ, R50 ;  /* 0x000000ffff137224 */ /* 0x000fe200078e0032 */
[----:B------:R-:W-:Y:S01]  /*36f0*/  MOV R20, R36 ;  /* 0x0000002400147202 */ /* 0x000fe20000000f00 */
[----:B------:R-:W-:Y:S01]  /*3700*/  IMAD.MOV.U32 R24, RZ, RZ, R25 ;  /* 0x000000ffff187224 */ /* 0x000fe200078e0019 */
[----:B------:R-:W-:Y:S01]  /*3710*/  MOV R25, R27 ;  /* 0x0000001b00197202 */ /* 0x000fe20000000f00 */
[----:B------:R-:W-:-:S02]  /*3720*/  IMAD.MOV.U32 R21, RZ, RZ, R38 ;  /* 0x000000ffff157224 */ /* 0x000fc400078e0026 */
[----:B------:R-:W-:Y:S02]  /*3730*/  IMAD.MOV.U32 R22, RZ, RZ, R52 ;  /* 0x000000ffff167224 */ /* 0x000fe400078e0034 */
[----:B------:R-:W-:Y:S02]  /*3740*/  IMAD.MOV.U32 R23, RZ, RZ, R54 ;  /* 0x000000ffff177224 */ /* 0x000fe400078e0036 */
[----:B------:R-:W-:Y:S01]  /*3750*/  IMAD.MOV.U32 R26, RZ, RZ, R41 ;  /* 0x000000ffff1a7224 */ /* 0x000fe200078e0029 */
[----:B------:R0:W-:Y:S01]  /*3760*/  STS.128 [R0+UR8], R8 ;  /* 0x0000000800007988 */ /* 0x0001e20008000c08 */
[----:B------:R-:W-:-:S03]  /*3770*/  IMAD.MOV.U32 R27, RZ, RZ, R43 ;  /* 0x000000ffff1b7224 */ /* 0x000fc600078e002b */
[----:B------:R1:W-:Y:S04]  /*3780*/  STS.128 [R0+UR8+0x800], R12 ;  /* 0x0008000c00007988 */ /* 0x0003e80008000c08 */
[----:B------:R2:W-:Y:S04]  /*3790*/  STS.128 [R0+UR8+0x1000], R16 ;  /* 0x0010001000007988 */ /* 0x0005e80008000c08 */
[----:B------:R-:W-:Y:S01]  /*37a0*/  STS.128 [R0+UR8+0x1800], R20 ;  /* 0x0018001400007988 */ /* 0x000fe20008000c08 */
[----:B0-----:R-:W-:Y:S01]  /*37b0*/  IMAD.MOV.U32 R8, RZ, RZ, R29 ;  /* 0x000000ffff087224 */ /* 0x001fe200078e001d */
[----:B------:R-:W-:Y:S01]  /*37c0*/  MOV R10, R45 ;  /* 0x0000002d000a7202 */ /* 0x000fe20000000f00 */
[----:B------:R-:W-:-:S02]  /*37d0*/  IMAD.MOV.U32 R9, RZ, RZ, R31 ;  /* 0x000000ffff097224 */ /* 0x000fc400078e001f */
[----:B------:R-:W-:Y:S01]  /*37e0*/  IMAD.MOV.U32 R11, RZ, RZ, R47 ;  /* 0x000000ffff0b7224 */ /* 0x000fe200078e002f */
[----:B-1----:R-:W-:Y:S01]  /*37f0*/  MOV R15, R51 ;  /* 0x00000033000f7202 */ /* 0x002fe20000000f00 */
[----:B------:R-:W-:Y:S02]  /*3800*/  IMAD.MOV.U32 R12, RZ, RZ, R33 ;  /* 0x000000ffff0c7224 */ /* 0x000fe400078e0021 */
[----:B------:R-:W-:Y:S02]  /*3810*/  IMAD.MOV.U32 R13, RZ, RZ, R35 ;  /* 0x000000ffff0d7224 */ /* 0x000fe400078e0023 */
[----:B------:R-:W-:Y:S02]  /*3820*/  IMAD.MOV.U32 R14, RZ, RZ, R49 ;  /* 0x000000ffff0e7224 */ /* 0x000fe400078e0031 */
[----:B--2---:R-:W-:Y:S02]  /*3830*/  IMAD.MOV.U32 R16, RZ, RZ, R37 ;  /* 0x000000ffff107224 */ /* 0x004fe400078e0025 */
[----:B------:R-:W-:-:S02]  /*3840*/  IMAD.MOV.U32 R17, RZ, RZ, R39 ;  /* 0x000000ffff117224 */ /* 0x000fc400078e0027 */
[----:B------:R-:W-:Y:S02]  /*3850*/  IMAD.MOV.U32 R18, RZ, RZ, R53 ;  /* 0x000000ffff127224 */ /* 0x000fe400078e0035 */
[----:B------:R-:W-:Y:S01]  /*3860*/  IMAD.MOV.U32 R19, RZ, RZ, R55 ;  /* 0x000000ffff137224 */ /* 0x000fe200078e0037 */
[----:B------:R-:W-:Y:S04]  /*3870*/  STS.128 [R5+UR8], R24 ;  /* 0x0000001805007988 */ /* 0x000fe80008000c08 */
[----:B------:R-:W-:Y:S04]  /*3880*/  STS.128 [R5+UR8+0x800], R8 ;  /* 0x0008000805007988 */ /* 0x000fe80008000c08 */
[----:B------:R-:W-:Y:S04]  /*3890*/  STS.128 [R5+UR8+0x1000], R12 ;  /* 0x0010000c05007988 */ /* 0x000fe80008000c08 */
[----:B------:R-:W-:Y:S01]  /*38a0*/  STS.128 [R5+UR8+0x1800], R16 ;  /* 0x0018001005007988 */ /* 0x000fe20008000c08 */
[----:B------:R-:W-:Y:S01]  /*38b0*/  BAR.SYNC.DEFER_BLOCKING 0x0 ;  /* 0x0000000000007b1d */ /* 0x000fe20000010000 */
[----:B------:R-:W-:Y:S01]  /*38c0*/  MOV R48, R56 ;  /* 0x0000003800307202 */ /* 0x000fe20000000f00 */
[----:B------:R-:W-:Y:S01]  /*38d0*/  IMAD.MOV.U32 R49, RZ, RZ, R58 ;  /* 0x000000ffff317224 */ /* 0x000fe200078e003a */
[----:B------:R-:W-:Y:S01]  /*38e0*/  MOV R53, R62 ;  /* 0x0000003e00357202 */ /* 0x000fe20000000f00 */
[----:B------:R-:W-:-:S02]  /*38f0*/  IMAD.MOV.U32 R50, RZ, RZ, R72 ;  /* 0x000000ffff327224 */ /* 0x000fc400078e0048 */
[----:B------:R-:W0:Y:S04]  /*3900*/  LDS.128 R8, [R4] ;  /* 0x0000000004087984 */ /* 0x000e280000000c00 */
[----:B------:R-:W-:Y:S04]  /*3910*/  LDS.128 R28, [R4+0x100] ;  /* 0x00010000041c7984 */ /* 0x000fe80000000c00 */
[----:B------:R-:W-:Y:S04]  /*3920*/  LDS.128 R36, [R4+0x200] ;  /* 0x0002000004247984 */ /* 0x000fe80000000c00 */
[----:B------:R-:W-:Y:S04]  /*3930*/  LDS.128 R32, [R4+0x300] ;  /* 0x0003000004207984 */ /* 0x000fe80000000c00 */
[----:B------:R-:W-:Y:S04]  /*3940*/  LDS.128 R20, [R4+0x400] ;  /* 0x0004000004147984 */ /* 0x000fe80000000c00 */
[----:B------:R-:W-:Y:S04]  /*3950*/  LDS.128 R12, [R4+0x500] ;  /* 0x00050000040c7984 */ /* 0x000fe80000000c00 */
[----:B------:R-:W-:Y:S04]  /*3960*/  LDS.128 R24, [R4+0x600] ;  /* 0x0006000004187984 */ /* 0x000fe80000000c00 */
[----:B------:R-:W-:Y:S01]  /*3970*/  LDS.128 R16, [R4+0x700] ;  /* 0x0007000004107984 */ /* 0x000fe20000000c00 */
[----:B------:R-:W-:Y:S01]  /*3980*/  IMAD.MOV.U32 R51, RZ, RZ, R74 ;  /* 0x000000ffff337224 */ /* 0x000fe200078e004a */
[----:B------:R-:W-:Y:S01]  /*3990*/  BAR.SYNC.DEFER_BLOCKING 0x0 ;  /* 0x0000000000007b1d */ /* 0x000fe20000010000 */
[----:B------:R-:W-:-:S02]  /*39a0*/  IMAD.MOV.U32 R52, RZ, RZ, R60 ;  /* 0x000000ffff347224 */ /* 0x000fc400078e003c */
[----:B------:R-:W-:Y:S02]  /*39b0*/  IMAD.MOV.U32 R54, RZ, RZ, R76 ;  /* 0x000000ffff367224 */ /* 0x000fe400078e004c */
[----:B------:R-:W-:Y:S01]  /*39c0*/  IMAD.MOV.U32 R55, RZ, RZ, R78 ;  /* 0x000000ffff377224 */ /* 0x000fe200078e004e */
[----:B------:R-:W-:Y:S01]  /*39d0*/  MOV R153, R66 ;  /* 0x0000004200997202 */ /* 0x000fe20000000f00 */
[----:B------:R-:W-:Y:S01]  /*39e0*/  IMAD.MOV.U32 R152, RZ, RZ, R64 ;  /* 0x000000ffff987224 */ /* 0x000fe200078e0040 */
[----:B------:R-:W-:Y:S01]  /*39f0*/  MOV R41, R70 ;  /* 0x0000004600297202 */ /* 0x000fe20000000f00 */
[----:B------:R-:W-:Y:S01]  /*3a00*/  IMAD.MOV.U32 R154, RZ, RZ, R80 ;  /* 0x000000ffff9a7224 */ /* 0x000fe200078e0050 */
[----:B------:R-:W-:Y:S01]  /*3a10*/  MOV R45, R59 ;  /* 0x0000003b002d7202 */ /* 0x000fe20000000f00 */
[----:B------:R-:W-:Y:S02]  /*3a20*/  IMAD.MOV.U32 R155, RZ, RZ, R82 ;  /* 0x000000ffff9b7224 */ /* 0x000fe400078e0052 */
[----:B------:R-:W-:-:S02]  /*3a30*/  IMAD.MOV.U32 R40, RZ, RZ, R68 ;  /* 0x000000ffff287224 */ /* 0x000fc400078e0044 */
[----:B------:R-:W-:Y:S02]  /*3a40*/  IMAD.MOV.U32 R42, RZ, RZ, R84 ;  /* 0x000000ffff2a7224 */ /* 0x000fe400078e0054 */
[----:B------:R-:W-:Y:S02]  /*3a50*/  IMAD.MOV.U32 R43, RZ, RZ, R86 ;  /* 0x000000ffff2b7224 */ /* 0x000fe400078e0056 */
[----:B------:R-:W-:Y:S01]  /*3a60*/  IMAD.MOV.U32 R44, RZ, RZ, R57 ;  /* 0x000000ffff2c7224 */ /* 0x000fe200078e0039 */
[----:B------:R-:W-:Y:S01]  /*3a70*/  MOV R57, R71 ;  /* 0x0000004700397202 */ /* 0x000fe20000000f00 */
[----:B------:R-:W-:Y:S02]  /*3a80*/  IMAD.MOV.U32 R46, RZ, RZ, R73 ;  /* 0x000000ffff2e7224 */ /* 0x000fe400078e0049 */
[----:B------:R-:W-:Y:S01]  /*3a90*/  IMAD.MOV.U32 R47, RZ, RZ, R75 ;  /* 0x000000ffff2f7224 */ /* 0x000fe200078e004b */
[----:B------:R1:W-:Y:S01]  /*3aa0*/  STS.128 [R0+UR8], R48 ;  /* 0x0000003000007988 */ /* 0x0003e20008000c08 */
[----:B------:R-:W-:-:S02]  /*3ab0*/  IMAD.MOV.U32 R56, RZ, RZ, R69 ;  /* 0x000000ffff387224 */ /* 0x000fc400078e0045 */
[----:B------:R-:W-:Y:S01]  /*3ac0*/  IMAD.MOV.U32 R58, RZ, RZ, R85 ;  /* 0x000000ffff3a7224 */ /* 0x000fe200078e0055 */
[----:B------:R2:W-:Y:S01]  /*3ad0*/  STS.128 [R0+UR8+0x800], R52 ;  /* 0x0008003400007988 */ /* 0x0005e20008000c08 */
[----:B------:R-:W-:-:S03]  /*3ae0*/  IMAD.MOV.U32 R59, RZ, RZ, R87 ;  /* 0x000000ffff3b7224 */ /* 0x000fc600078e0057 */
[----:B------:R3:W-:Y:S04]  /*3af0*/  STS.128 [R0+UR8+0x1000], R152 ;  /* 0x0010009800007988 */ /* 0x0007e80008000c08 */
[----:B------:R-:W-:Y:S01]  /*3b00*/  STS.128 [R0+UR8+0x1800], R40 ;  /* 0x0018002800007988 */ /* 0x000fe20008000c08 */
[----:B-1----:R-:W-:Y:S01]  /*3b10*/  IMAD.MOV.U32 R48, RZ, RZ, R61 ;  /* 0x000000ffff307224 */ /* 0x002fe200078e003d */
[----:B------:R-:W-:Y:S01]  /*3b20*/  MOV R49, R63 ;  /* 0x0000003f00317202 */ /* 0x000fe20000000f00 */
[----:B------:R-:W-:Y:S02]  /*3b30*/  IMAD.MOV.U32 R50, RZ, RZ, R77 ;  /* 0x000000ffff327224 */ /* 0x000fe400078e004d */
[----:B------:R-:W-:Y:S01]  /*3b40*/  IMAD.MOV.U32 R51, RZ, RZ, R79 ;  /* 0x000000ffff337224 */ /* 0x000fe200078e004f */
[----:B--2---:R-:W-:Y:S01]  /*3b50*/  MOV R53, R67 ;  /* 0x0000004300357202 */ /* 0x004fe20000000f00 */
        /* <DEDUP_REMOVED lines=8> */
[----:B------:R-:W-:Y:S01]  /*3be0*/  IMAD.MOV.U32 R80, RZ, RZ, R88 ;  /* 0x000000ffff507224 */ /* 0x000fe200078e0058 */
[----:B------:R-:W-:Y:S01]  /*3bf0*/  MOV R81, R90 ;  /* 0x0000005a00517202 */ /* 0x000fe20000000f00 */
[----:B------:R-:W-:Y:S01]  /*3c00*/  IMAD.MOV.U32 R82, RZ, RZ, R104 ;  /* 0x000000ffff527224 */ /* 0x000fe200078e0068 */
[----:B------:R-:W-:-:S02]  /*3c10*/  MOV R85, R94 ;  /* 0x0000005e00557202 */ /* 0x000fc40000000f00 */
[----:B------:R-:W1:Y:S04]  /*3c20*/  LDS.128 R68, [R4] ;  /* 0x0000000004447984 */ /* 0x000e680000000c00 */
        /* <DEDUP_REMOVED lines=12> */
[----:B---3--:R-:W-:Y:S01]  /*3cf0*/  MOV R153, R98 ;  /* 0x0000006200997202 */ /* 0x008fe20000000f00 */
        /* <DEDUP_REMOVED lines=19> */
[----:B--2---:R-:W-:Y:S01]  /*3e30*/  IMAD.MOV.U32 R80, RZ, RZ, R93 ;  /* 0x000000ffff507224 */ /* 0x004fe200078e005d */
[----:B------:R-:W-:Y:S01]  /*3e40*/  MOV R81, R95 ;  /* 0x0000005f00517202 */ /* 0x000fe20000000f00 */
[----:B------:R-:W-:Y:S02]  /*3e50*/  IMAD.MOV.U32 R82, RZ, RZ, R109 ;  /* 0x000000ffff527224 */ /* 0x000fe400078e006d */
[----:B------:R-:W-:Y:S01]  /*3e60*/  IMAD.MOV.U32 R83, RZ, RZ, R111 ;  /* 0x000000ffff537224 */ /* 0x000fe200078e006f */
[----:B---3--:R-:W-:Y:S01]  /*3e70*/  MOV R85, R99 ;  /* 0x0000006300557202 */ /* 0x008fe20000000f00 */
        /* <DEDUP_REMOVED lines=8> */
[----:B------:R-:W-:Y:S01]  /*3f00*/  SHF.R.U32.HI R116, RZ, 0x5, R2 ;  /* 0x00000005ff747819 */ /* 0x000fe20000011602 */
[----:B----4-:R-:W-:Y:S01]  /*3f10*/  IMAD.MOV.U32 R152, RZ, RZ, R120 ;  /* 0x000000ffff987224 */ /* 0x010fe200078e0078 */
[----:B------:R-:W-:Y:S01]  /*3f20*/  LOP3.LUT R117, R2, 0x60, RZ, 0xc0, !PT ;  /* 0x0000006002757812 */ /* 0x000fe200078ec0ff */
[----:B------:R-:W-:Y:S01]  /*3f30*/  IMAD.MOV.U32 R154, RZ, RZ, R136 ;  /* 0x000000ffff9a7224 */ /* 0x000fe200078e0088 */
[----:B------:R-:W-:Y:S01]  /*3f40*/  SGXT.U32 R116, R116, 0x2 ;  /* 0x000000027474781a */ /* 0x000fe20000000000 */
[----:B------:R-:W2:Y:S04]  /*3f50*/  LDS.128 R72, [R4] ;  /* 0x0000000004487984 */ /* 0x000ea80000000c00 */
[----:B------:R-:W-:Y:S04]  /*3f60*/  LDS.128 R76, [R4+0x100] ;  /* 0x00010000044c7984 */ /* 0x000fe80000000c00 */
[----:B------:R-:W-:Y:S04]  /*3f70*/  LDS.128 R80, [R4+0x200] ;  /* 0x0002000004507984 */ /* 0x000fe80000000c00 */
[----:B------:R-:W-:Y:S04]  /*3f80*/  LDS.128 R84, [R4+0x300] ;  /* 0x0003000004547984 */ /* 0x000fe80000000c00 */
[----:B------:R-:W-:Y:S04]  /*3f90*/  LDS.128 R88, [R4+0x400] ;  /* 0x0004000004587984 */ /* 0x000fe80000000c00 */
[----:B------:R-:W-:Y:S04]  /*3fa0*/  LDS.128 R92, [R4+0x500] ;  /* 0x00050000045c7984 */ /* 0x000fe80000000c00 */
[----:B------:R-:W-:Y:S04]  /*3fb0*/  LDS.128 R96, [R4+0x600] ;  /* 0x0006000004607984 */ /* 0x000fe80000000c00 */
[----:B------:R-:W-:Y:S01]  /*3fc0*/  LDS.128 R100, [R4+0x700] ;  /* 0x0007000004647984 */ /* 0x000fe20000000c00 */
[----:B------:R-:W-:Y:S01]  /*3fd0*/  MOV R153, R122 ;  /* 0x0000007a00997202 */ /* 0x000fe20000000f00 */
[----:B------:R-:W-:Y:S01]  /*3fe0*/  IMAD.MOV.U32 R155, RZ, RZ, R138 ;  /* 0x000000ffff9b7224 */ /* 0x000fe200078e008a */
[----:B------:R-:W-:Y:S01]  /*3ff0*/  BAR.SYNC.DEFER_BLOCKING 0x0 ;  /* 0x0000000000007b1d */ /* 0x000fe20000010000 */
[----:B------:R-:W-:Y:S01]  /*4000*/  IMAD.MOV.U32 R104, RZ, RZ, R124 ;  /* 0x000000ffff687224 */ /* 0x000fe200078e007c */
[----:B------:R-:W-:Y:S01]  /*4010*/  MOV R105, R126 ;  /* 0x0000007e00697202 */ /* 0x000fe20000000f00 */
[----:B------:R-:W-:-:S02]  /*4020*/  IMAD.MOV.U32 R106, RZ, RZ, R140 ;  /* 0x000000ffff6a7224 */ /* 0x000fc400078e008c */
[----:B------:R-:W-:Y:S01]  /*4030*/  IMAD.MOV.U32 R107, RZ, RZ, R142 ;  /* 0x000000ffff6b7224 */ /* 0x000fe200078e008e */
[C---:B------:R-:W-:Y:S01]  /*4040*/  LOP3.LUT R167, R116.reuse, 0x4, RZ, 0xfc, !PT ;  /* 0x0000000474a77812 */ /* 0x040fe200078efcff */
[----:B------:R-:W-:Y:S01]  /*4050*/  IMAD.MOV.U32 R108, RZ, RZ, R128 ;  /* 0x000000ffff6c7224 */ /* 0x000fe200078e0080 */
[----:B------:R-:W-:Y:S01]  /*4060*/  MOV R109, R130 ;  /* 0x00000082006d7202 */ /* 0x000fe20000000f00 */
[----:B------:R-:W-:Y:S01]  /*4070*/  IMAD.MOV.U32 R110, RZ, RZ, R144 ;  /* 0x000000ffff6e7224 */ /* 0x000fe200078e0090 */
[C---:B------:R-:W-:Y:S01]  /*4080*/  LOP3.LUT R163, R116.reuse, 0xc, RZ, 0xfc, !PT ;  /* 0x0000000c74a37812 */ /* 0x040fe200078efcff */
[----:B------:R-:W-:Y:S02]  /*4090*/  IMAD.MOV.U32 R111, RZ, RZ, R146 ;  /* 0x000000ffff6f7224 */ /* 0x000fe400078e0092 */
[----:B------:R-:W-:Y:S01]  /*40a0*/  IMAD.SHL.U32 R118, R117, 0x8, RZ ;  /* 0x0000000875767824 */ /* 0x000fe200078e00ff */
[C---:B------:R-:W-:Y:S02]  /*40b0*/  LOP3.LUT R165, R116.reuse, 0x8, RZ, 0xfc, !PT ;  /* 0x0000000874a57812 */ /* 0x040fe400078efcff */
[----:B------:R-:W-:-:S02]  /*40c0*/  LOP3.LUT R161, R116, 0x10, RZ, 0xfc, !PT ;  /* 0x0000001074a17812 */ /* 0x000fc400078efcff */
[C---:B------:R-:W-:Y:S02]  /*40d0*/  LOP3.LUT R157, R116.reuse, 0x18, RZ, 0xfc, !PT ;  /* 0x00000018749d7812 */ /* 0x040fe400078efcff */
[----:B------:R-:W-:Y:S02]  /*40e0*/  LOP3.LUT R159, R116, 0x14, RZ, 0xfc, !PT ;  /* 0x00000014749f7812 */ /* 0x000fe400078efcff */
[----:B------:R-:W-:Y:S01]  /*40f0*/  LEA R166, P3, R167, R6, 0xa ;  /* 0x00000006a7a67211 */ /* 0x000fe200078650ff */
[----:B------:R3:W-:Y:S01]  /*4100*/  STS.128 [R0+UR8], R152 ;  /* 0x0000009800007988 */ /* 0x0007e20008000c08 */
[----:B------:R-:W-:-:S03]  /*4110*/  IMAD.MOV.U32 R112, RZ, RZ, R132 ;  /* 0x000000ffff707224 */ /* 0x000fc600078e0084 */
[----:B------:R4:W-:Y:S01]  /*4120*/  STS.128 [R0+UR8+0x800], R104 ;  /* 0x0008006800007988 */ /* 0x0009e20008000c08 */
[----:B------:R-:W-:Y:S01]  /*4130*/  MOV R113, R134 ;  /* 0x0000008600717202 */ /* 0x000fe20000000f00 */
[----:B------:R-:W-:Y:S01]  /*4140*/  IMAD.MOV.U32 R114, RZ, RZ, R148 ;  /* 0x000000ffff727224 */ /* 0x000fe200078e0094 */
[----:B------:R-:W-:Y:S01]  /*4150*/  LEA.HI.X R169, R118, R7, RZ, 0x2, P0 ;  /* 0x0000000776a97211 */ /* 0x000fe200000f14ff */
[----:B------:R-:W-:Y:S01]  /*4160*/  IMAD.MOV.U32 R115, RZ, RZ, R150 ;  /* 0x000000ffff737224 */ /* 0x000fe200078e0096 */
[----:B------:R5:W-:Y:S01]  /*4170*/  STS.128 [R0+UR8+0x1000], R108 ;  /* 0x0010006c00007988 */ /* 0x000be20008000c08 */
[C---:B------:R-:W-:Y:S01]  /*4180*/  LOP3.LUT R119, R116.reuse, 0x28, RZ, 0xfc, !PT ;  /* 0x0000002874777812 */ /* 0x040fe200078efcff */
[----:B------:R-:W-:Y:S01]  /*4190*/  IMAD.SHL.U32 R118, R163, 0x100, RZ ;  /* 0x00000100a3767824 */ /* 0x000fe200078e00ff */
[C---:B------:R-:W-:Y:S02]  /*41a0*/  LOP3.LUT R117, R116.reuse, 0x2c, RZ, 0xfc, !PT ;  /* 0x0000002c74757812 */ /* 0x040fe400078efcff */
[----:B---3--:R-:W-:-:S02]  /*41b0*/  LOP3.LUT R155, R116, 0x1c, RZ, 0xfc, !PT ;  /* 0x0000001c749b7812 */ /* 0x008fc400078efcff */
[C---:B------:R-:W-:Y:S02]  /*41c0*/  LOP3.LUT R153, R116.reuse, 0x20, RZ, 0xfc, !PT ;  /* 0x0000002074997812 */ /* 0x040fe400078efcff */
[----:B----4-:R-:W-:Y:S01]  /*41d0*/  SHF.L.U32 R106, R167, 0x8, RZ ;  /* 0x00000008a76a7819 */ /* 0x010fe200000006ff */
[----:B------:R-:W-:Y:S01]  /*41e0*/  IMAD.SHL.U32 R128, R165, 0x100, RZ ;  /* 0x00000100a5807824 */ /* 0x000fe200078e00ff */
[C---:B------:R-:W-:Y:S01]  /*41f0*/  LOP3.LUT R107, R116.reuse, 0x24, RZ, 0xfc, !PT ;  /* 0x00000024746b7812 */ /* 0x040fe200078efcff */
[----:B------:R-:W-:Y:S01]  /*4200*/  IMAD.SHL.U32 R104, R155, 0x100, RZ ;  /* 0x000001009b687824 */ /* 0x000fe200078e00ff */
[C---:B------:R-:W-:Y:S01]  /*4210*/  LOP3.LUT R105, R116.reuse, 0x38, RZ, 0xfc, !PT ;  /* 0x0000003874697812 */ /* 0x040fe200078efcff */
[----:B-----5:R-:W-:Y:S01]  /*4220*/  IMAD.SHL.U32 R108, R157, 0x100, RZ ;  /* 0x000001009d6c7824 */ /* 0x020fe200078e00ff */
[C---:B------:R-:W-:Y:S01]  /*4230*/  LOP3.LUT R111, R116.reuse, 0x30, RZ, 0xfc, !PT ;  /* 0x00000030746f7812 */ /* 0x040fe200078efcff */
[----:B------:R-:W-:Y:S01]  /*4240*/  IMAD.SHL.U32 R126, R153, 0x100, RZ ;  /* 0x00000100997e7824 */ /* 0x000fe200078e00ff */
[----:B------:R-:W-:-:S02]  /*4250*/  LOP3.LUT R109, R116, 0x34, RZ, 0xfc, !PT ;  /* 0x00000034746d7812 */ /* 0x000fc400078efcff */
[----:B------:R-:W-:Y:S01]  /*4260*/  LOP3.LUT R3, R116, 0x3c, RZ, 0xfc, !PT ;  /* 0x0000003c74037812 */ /* 0x000fe200078efcff */
[----:B------:R-:W-:Y:S01]  /*4270*/  IMAD.SHL.U32 R116, R161, 0x100, RZ ;  /* 0x00000100a1747824 */ /* 0x000fe200078e00ff */
[----:B------:R-:W-:Y:S02]  /*4280*/  SHF.L.U32 R110, R159, 0x8, RZ ;  /* 0x000000089f6e7819 */ /* 0x000fe400000006ff */
[-C--:B------:R-:W-:Y:S02]  /*4290*/  LEA R162, P5, R163, R6.reuse, 0xa ;  /* 0x00000006a3a27211 */ /* 0x080fe400078a50ff */
[-C--:B------:R-:W-:Y:S02]  /*42a0*/  LEA R158, P0, R159, R6.reuse, 0xa ;  /* 0x000000069f9e7211 */ /* 0x080fe400078050ff */
[----:B------:R-:W-:Y:S02]  /*42b0*/  LEA.HI.X R167, R106, R7, RZ, 0x2, P3 ;  /* 0x000000076aa77211 */ /* 0x000fe400018f14ff */
[----:B------:R-:W-:-:S02]  /*42c0*/  LEA R164, P4, R165, R6, 0xa ;  /* 0x00000006a5a47211 */ /* 0x000fc400078850ff */
[-C--:B------:R-:W-:Y:S02]  /*42d0*/  LEA R160, P6, R161, R6.reuse, 0xa ;  /* 0x00000006a1a07211 */ /* 0x080fe400078c50ff */
[-C--:B------:R-:W-:Y:S02]  /*42e0*/  LEA R156, P1, R157, R6.reuse, 0xa ;  /* 0x000000069d9c7211 */ /* 0x080fe400078250ff */
[-C--:B------:R-:W-:Y:S02]  /*42f0*/  LEA R154, P2, R155, R6.reuse, 0xa ;  /* 0x000000069b9a7211 */ /* 0x080fe400078450ff */
[----:B------:R-:W-:Y:S01]  /*4300*/  LEA R152, P3, R153, R6, 0xa ;  /* 0x0000000699987211 */ /* 0x000fe200078650ff */
[----:B------:R3:W-:Y:S01]  /*4310*/  STS.128 [R0+UR8+0x1800], R112 ;  /* 0x0018007000007988 */ /* 0x0007e20008000c08 */
[----:B------:R-:W-:Y:S01]  /*4320*/  IMAD.SHL.U32 R120, R111, 0x100, RZ ;  /* 0x000001006f787824 */ /* 0x000fe200078e00ff */
[-C--:B------:R-:W-:Y:S01]  /*4330*/  LEA.HI.X R163, R118, R7.reuse, RZ, 0x2, P5 ;  /* 0x0000000776a37211 */ /* 0x080fe200028f14ff */
[----:B------:R-:W-:Y:S01]  /*4340*/  IMAD.SHL.U32 R124, R105, 0x100, RZ ;  /* 0x00000100697c7824 */ /* 0x000fe200078e00ff */
[----:B------:R-:W-:-:S02]  /*4350*/  LEA.HI.X R159, R110, R7, RZ, 0x2, P0 ;  /* 0x000000076e9f7211 */ /* 0x000fc400000f14ff */
[-C--:B------:R-:W-:Y:S02]  /*4360*/  LEA.HI.X R165, R128, R7.reuse, RZ, 0x2, P4 ;  /* 0x0000000780a57211 */ /* 0x080fe400020f14ff */
[-C--:B------:R-:W-:Y:S02]  /*4370*/  LEA R118, P5, R119, R6.reuse, 0xa ;  /* 0x0000000677767211 */ /* 0x080fe400078a50ff */
[-C--:B------:R-:W-:Y:S02]  /*4380*/  LEA.HI.X R161, R116, R7.reuse, RZ, 0x2, P6 ;  /* 0x0000000774a17211 */ /* 0x080fe400030f14ff */
[----:B------:R-:W-:Y:S02]  /*4390*/  LEA R110, P0, R111, R6, 0xa ;  /* 0x000000066f6e7211 */ /* 0x000fe400078050ff */
[-C--:B------:R-:W-:Y:S01]  /*43a0*/  LEA.HI.X R157, R108, R7.reuse, RZ, 0x2, P1 ;  /* 0x000000076c9d7211 */ /* 0x080fe200008f14ff */
[----:B---3--:R-:W-:Y:S01]  /*43b0*/  IMAD.SHL.U32 R112, R119, 0x100, RZ ;  /* 0x0000010077707824 */ /* 0x008fe200078e00ff */
[-C--:B------:R-:W-:Y:S01]  /*43c0*/  LEA.HI.X R155, R104, R7.reuse, RZ, 0x2, P2 ;  /* 0x00000007689b7211 */ /* 0x080fe200010f14ff */
[----:B------:R-:W-:Y:S01]  /*43d0*/  IMAD.SHL.U32 R114, R117, 0x100, RZ ;  /* 0x0000010075727824 */ /* 0x000fe200078e00ff */
[----:B------:R-:W-:Y:S01]  /*43e0*/  LEA.HI.X R153, R126, R7, RZ, 0x2, P3 ;  /* 0x000000077e997211 */ /* 0x000fe200018f14ff */
[----:B------:R-:W-:Y:S01]  /*43f0*/  IMAD.SHL.U32 R126, R3, 0x100, RZ ;  /* 0x00000100037e7824 */ /* 0x000fe200078e00ff */
[----:B------:R-:W-:-:S02]  /*4400*/  SHF.L.U32 R0, R107, 0x8, RZ ;  /* 0x000000086b007819 */ /* 0x000fc400000006ff */
[----:B------:R-:W-:Y:S02]  /*4410*/  SHF.L.U32 R122, R109, 0x8, RZ ;  /* 0x000000086d7a7819 */ /* 0x000fe400000006ff */
[-C--:B------:R-:W-:Y:S02]  /*4420*/  LEA R106, P4, R107, R6.reuse, 0xa ;  /* 0x000000066b6a7211 */ /* 0x080fe400078850ff */
[-C--:B------:R-:W-:Y:S02]  /*4430*/  LEA R116, P6, R117, R6.reuse, 0xa ;  /* 0x0000000675747211 */ /* 0x080fe400078c50ff */
[-C--:B------:R-:W-:Y:S02]  /*4440*/  LEA R108, P1, R109, R6.reuse, 0xa ;  /* 0x000000066d6c7211 */ /* 0x080fe400078250ff */
[-C--:B------:R-:W-:Y:S02]  /*4450*/  LEA R104, P2, R105, R6.reuse, 0xa ;  /* 0x0000000669687211 */ /* 0x080fe400078450ff */
[----:B------:R-:W-:-:S02]  /*4460*/  LEA R6, P3, R3, R6, 0xa ;  /* 0x0000000603067211 */ /* 0x000fc400078650ff */
[-C--:B------:R-:W-:Y:S01]  /*4470*/  LEA.HI.X R119, R112, R7.reuse, RZ, 0x2, P5 ;  /* 0x0000000770777211 */ /* 0x080fe200028f14ff */
[----:B------:R-:W-:Y:S01]  /*4480*/  IMAD.MOV.U32 R112, RZ, RZ, R121 ;  /* 0x000000ffff707224 */ /* 0x000fe200078e0079 */
[-C--:B------:R-:W-:Y:S01]  /*4490*/  LEA.HI.X R111, R120, R7.reuse, RZ, 0x2, P0 ;  /* 0x00000007786f7211 */ /* 0x080fe200000f14ff */
[----:B------:R-:W-:Y:S01]  /*44a0*/  IMAD.MOV.U32 R120, RZ, RZ, R125 ;  /* 0x000000ffff787224 */ /* 0x000fe200078e007d */
[-C--:B------:R-:W-:Y:S02]  /*44b0*/  LEA.HI.X R107, R0, R7.reuse, RZ, 0x2, P4 ;  /* 0x00000007006b7211 */ /* 0x080fe400020f14ff */
[-C--:B------:R-:W-:Y:S02]  /*44c0*/  LEA.HI.X R117, R114, R7.reuse, RZ, 0x2, P6 ;  /* 0x0000000772757211 */ /* 0x080fe400030f14ff */
[-C--:B------:R-:W-:Y:S02]  /*44d0*/  LEA.HI.X R109, R122, R7.reuse, RZ, 0x2, P1 ;  /* 0x000000077a6d7211 */ /* 0x080fe400008f14ff */
[-C--:B------:R-:W-:Y:S01]  /*44e0*/  LEA.HI.X R105, R124, R7.reuse, RZ, 0x2, P2 ;  /* 0x000000077c697211 */ /* 0x080fe200010f14ff */
[----:B------:R-:W-:Y:S01]  /*44f0*/  IMAD.MOV.U32 R124, RZ, RZ, R129 ;  /* 0x000000ffff7c7224 */ /* 0x000fe200078e0081 */
[----:B------:R-:W-:Y:S01]  /*4500*/  LEA.HI.X R7, R126, R7, RZ, 0x2, P3 ;  /* 0x000000077e077211 */ /* 0x000fe200018f14ff */
[----:B------:R-:W-:Y:S01]  /*4510*/  IMAD.MOV.U32 R114, RZ, RZ, R137 ;  /* 0x000000ffff727224 */ /* 0x000fe200078e0089 */
[----:B------:R-:W-:Y:S01]  /*4520*/  MOV R113, R123 ;  /* 0x0000007b00717202 */ /* 0x000fe20000000f00 */
[----:B------:R-:W-:Y:S01]  /*4530*/  IMAD.MOV.U32 R115, RZ, RZ, R139 ;  /* 0x000000ffff737224 */ /* 0x000fe200078e008b */
[----:B------:R-:W-:Y:S01]  /*4540*/  MOV R121, R127 ;  /* 0x0000007f00797202 */ /* 0x000fe20000000f00 */
[----:B------:R-:W-:Y:S01]  /*4550*/  IMAD.MOV.U32 R122, RZ, RZ, R141 ;  /* 0x000000ffff7a7224 */ /* 0x000fe200078e008d */
[----:B------:R-:W-:Y:S01]  /*4560*/  MOV R125, R131 ;  /* 0x00000083007d7202 */ /* 0x000fe20000000f00 */
[----:B------:R-:W-:Y:S01]  /*4570*/  IMAD.MOV.U32 R123, RZ, RZ, R143 ;  /* 0x000000ffff7b7224 */ /* 0x000fe200078e008f */
[----:B------:R-:W-:Y:S01]  /*4580*/  MOV R129, R135 ;  /* 0x0000008700817202 */ /* 0x000fe20000000f00 */
[----:B------:R-:W-:-:S02]  /*4590*/  IMAD.MOV.U32 R126, RZ, RZ, R145 ;  /* 0x000000ffff7e7224 */ /* 0x000fc400078e0091 */
[----:B------:R-:W-:Y:S02]  /*45a0*/  IMAD.MOV.U32 R127, RZ, RZ, R147 ;  /* 0x000000ffff7f7224 */ /* 0x000fe400078e0093 */
[----:B------:R-:W-:Y:S02]  /*45b0*/  IMAD.MOV.U32 R128, RZ, RZ, R133 ;  /* 0x000000ffff807224 */ /* 0x000fe400078e0085 */
[----:B------:R-:W-:Y:S02]  /*45c0*/  IMAD.MOV.U32 R130, RZ, RZ, R149 ;  /* 0x000000ffff827224 */ /* 0x000fe400078e0095 */
[----:B------:R-:W-:Y:S01]  /*45d0*/  IMAD.MOV.U32 R131, RZ, RZ, R151 ;  /* 0x000000ffff837224 */ /* 0x000fe200078e0097 */
[----:B------:R3:W-:Y:S04]  /*45e0*/  STS.128 [R5+UR8], R112 ;  /* 0x0000007005007988 */ /* 0x0007e80008000c08 */
[----:B------:R4:W-:Y:S04]  /*45f0*/  STS.128 [R5+UR8+0x800], R120 ;  /* 0x0008007805007988 */ /* 0x0009e80008000c08 */
[----:B------:R-:W-:Y:S04]  /*4600*/  STS.128 [R5+UR8+0x1000], R124 ;  /* 0x0010007c05007988 */ /* 0x000fe80008000c08 */
[----:B------:R-:W-:Y:S01]  /*4610*/  STS.128 [R5+UR8+0x1800], R128 ;  /* 0x0018008005007988 */ /* 0x000fe20008000c08 */
[----:B------:R-:W-:Y:S01]  /*4620*/  BAR.SYNC.DEFER_BLOCKING 0x0 ;  /* 0x0000000000007b1d */ /* 0x000fe20000010000 */
[----:B------:R-:W-:-:S05]  /*4630*/  LOP3.LUT R3, R2, 0x1f, RZ, 0xc0, !PT ;  /* 0x0000001f02037812 */ /* 0x000fca00078ec0ff */
[----:B---3--:R-:W-:-:S04]  /*4640*/  IMAD.WIDE.U32 R112, R3, 0x4, R106 ;  /* 0x0000000403707825 */ /* 0x008fc800078e006a */
[----:B----4-:R-:W-:-:S04]  /*4650*/  IMAD.WIDE.U32 R122, R3, 0x4, R104 ;  /* 0x00000004037a7825 */ /* 0x010fc800078e0068 */
[----:B------:R-:W-:-:S04]  /*4660*/  IMAD.WIDE.U32 R114, R3, 0x4, R110 ;  /* 0x0000000403727825 */ /* 0x000fc800078e006e */
[C---:B------:R-:W-:Y:S01]  /*4670*/  IMAD.WIDE.U32 R120, R3.reuse, 0x4, R108 ;  /* 0x0000000403787825 */ /* 0x040fe200078e006c */
[----:B------:R-:W3:Y:S04]  /*4680*/  LDS.128 R132, [R4] ;  /* 0x0000000004847984 */ /* 0x000ee80000000c00 */
[----:B------:R-:W4:Y:S04]  /*4690*/  LDS.128 R136, [R4+0x100] ;  /* 0x0001000004887984 */ /* 0x000f280000000c00 */
[----:B------:R-:W5:Y:S04]  /*46a0*/  LDS.128 R104, [R4+0x200] ;  /* 0x0002000004687984 */ /* 0x000f680000000c00 */
[----:B------:R-:W5:Y:S01]  /*46b0*/  LDS.128 R108, [R4+0x300] ;  /* 0x00030000046c7984 */ /* 0x000f620000000c00 */
[----:B------:R-:W-:-:S04]  /*46c0*/  IMAD.WIDE.U32 R168, R3, 0x4, R168 ;  /* 0x0000000403a87825 */ /* 0x000fc800078e00a8 */
[C---:B------:R-:W-:Y:S01]  /*46d0*/  IMAD.WIDE.U32 R166, R3.reuse, 0x4, R166 ;  /* 0x0000000403a67825 */ /* 0x040fe200078e00a6 */
[----:B0-----:R-:W-:Y:S03]  /*46e0*/  STG.E desc[UR12][R168.64], R8 ;  /* 0x00000008a8007986 */ /* 0x001fe6000c10190c */
[C---:B------:R-:W-:Y:S01]  /*46f0*/  IMAD.WIDE.U32 R164, R3.reuse, 0x4, R164 ;  /* 0x0000000403a47825 */ /* 0x040fe200078e00a4 */
[----:B------:R-:W-:Y:S03]  /*4700*/  STG.E desc[UR12][R168.64+0x80], R10 ;  /* 0x0000800aa8007986 */ /* 0x000fe6000c10190c */
[C---:B------:R-:W-:Y:S01]  /*4710*/  IMAD.WIDE.U32 R162, R3.reuse, 0x4, R162 ;  /* 0x0000000403a27825 */ /* 0x040fe200078e00a2 */
[----:B-1----:R-:W-:Y:S03]  /*4720*/  STG.E desc[UR12][R168.64+0x100], R68 ;  /* 0x00010044a8007986 */ /* 0x002fe6000c10190c */
[C---:B------:R-:W-:Y:S01]  /*4730*/  IMAD.WIDE.U32 R160, R3.reuse, 0x4, R160 ;  /* 0x0000000403a07825 */ /* 0x040fe200078e00a0 */
[----:B------:R-:W-:Y:S03]  /*4740*/  STG.E desc[UR12][R168.64+0x180], R70 ;  /* 0x00018046a8007986 */ /* 0x000fe6000c10190c */
[C---:B------:R-:W-:Y:S01]  /*4750*/  IMAD.WIDE.U32 R158, R3.reuse, 0x4, R158 ;  /* 0x00000004039e7825 */ /* 0x040fe200078e009e */
[----:B--2---:R-:W-:Y:S03]  /*4760*/  STG.E desc[UR12][R168.64+0x200], R72 ;  /* 0x00020048a8007986 */ /* 0x004fe6000c10190c */
[C---:B------:R-:W-:Y:S01]  /*4770*/  IMAD.WIDE.U32 R156, R3.reuse, 0x4, R156 ;  /* 0x00000004039c7825 */ /* 0x040fe200078e009c */
[----:B------:R-:W-:Y:S04]  /*4780*/  STG.E desc[UR12][R168.64+0x280], R74 ;  /* 0x0002804aa8007986 */ /* 0x000fe8000c10190c */
[----:B---3--:R-:W-:Y:S01]  /*4790*/  STG.E desc[UR12][R168.64+0x300], R132 ;  /* 0x00030084a8007986 */ /* 0x008fe2000c10190c */
[----:B------:R-:W-:-:S03]  /*47a0*/  IMAD.WIDE.U32 R154, R3, 0x4, R154 ;  /* 0x00000004039a7825 */ /* 0x000fc600078e009a */
[----:B------:R-:W-:Y:S04]  /*47b0*/  STG.E desc[UR12][R168.64+0x380], R134 ;  /* 0x00038086a8007986 */ /* 0x000fe8000c10190c */
[----:B------:R-:W-:Y:S04]  /*47c0*/  STG.E desc[UR12][R166.64], R28 ;  /* 0x0000001ca6007986 */ /* 0x000fe8000c10190c */
[----:B------:R-:W-:Y:S04]  /*47d0*/  STG.E desc[UR12][R166.64+0x80], R30 ;  /* 0x0000801ea6007986 */ /* 0x000fe8000c10190c */
[----:B------:R-:W-:Y:S04]  /*47e0*/  STG.E desc[UR12][R166.64+0x100], R64 ;  /* 0x00010040a6007986 */ /* 0x000fe8000c10190c */
[----:B------:R-:W-:Y:S04]  /*47f0*/  STG.E desc[UR12][R166.64+0x180], R66 ;  /* 0x00018042a6007986 */ /* 0x000fe8000c10190c */
[----:B------:R-:W-:Y:S04]  /*4800*/  STG.E desc[UR12][R166.64+0x200], R76 ;  /* 0x0002004ca6007986 */ /* 0x000fe8000c10190c */
[----:B------:R-:W-:Y:S04]  /*4810*/  STG.E desc[UR12][R166.64+0x280], R78 ;  /* 0x0002804ea6007986 */ /* 0x000fe8000c10190c */
[----:B----4-:R-:W-:Y:S04]  /*4820*/  STG.E desc[UR12][R166.64+0x300], R136 ;  /* 0x00030088a6007986 */ /* 0x010fe8000c10190c */
[----:B------:R-:W-:Y:S04]  /*4830*/  STG.E desc[UR12][R166.64+0x380], R138 ;  /* 0x0003808aa6007986 */ /* 0x000fe8000c10190c */
        /* <DEDUP_REMOVED lines=16> */
[----:B------:R-:W0:Y:S04]  /*4940*/  LDS.128 R8, [R4+0x400] ;  /* 0x0004000004087984 */ /* 0x000e280000000c00 */
[----:B------:R-:W-:Y:S04]  /*4950*/  STG.E desc[UR12][R160.64], R36 ;  /* 0x00000024a0007986 */ /* 0x000fe8000c10190c */
[----:B------:R-:W-:Y:S04]  /*4960*/  STG.E desc[UR12][R160.64+0x80], R38 ;  /* 0x00008026a0007986 */ /* 0x000fe8000c10190c */
[----:B------:R-:W-:Y:S04]  /*4970*/  STG.E desc[UR12][R160.64+0x100], R56 ;  /* 0x00010038a0007986 */ /* 0x000fe8000c10190c */
[----:B------:R-:W-:Y:S04]  /*4980*/  STG.E desc[UR12][R160.64+0x180], R58 ;  /* 0x0001803aa0007986 */ /* 0x000fe8000c10190c */
[----:B------:R-:W-:Y:S04]  /*4990*/  STG.E desc[UR12][R160.64+0x200], R80 ;  /* 0x00020050a0007986 */ /* 0x000fe8000c10190c */
[----:B------:R-:W-:Y:S04]  /*49a0*/  STG.E desc[UR12][R160.64+0x280], R82 ;  /* 0x00028052a0007986 */ /* 0x000fe8000c10190c */
[----:B-----5:R-:W-:Y:S04]  /*49b0*/  STG.E desc[UR12][R160.64+0x300], R104 ;  /* 0x00030068a0007986 */ /* 0x020fe8000c10190c */
[----:B------:R-:W-:Y:S04]  /*49c0*/  STG.E desc[UR12][R160.64+0x380], R106 ;  /* 0x0003806aa0007986 */ /* 0x000fe8000c10190c */
[----:B------:R-:W1:Y:S04]  /*49d0*/  LDS.128 R28, [R4+0x500] ;  /* 0x00050000041c7984 */ /* 0x000e680000000c00 */
        /* <DEDUP_REMOVED lines=18> */
[----:B------:R-:W2:Y:S04]  /*4b00*/  LDS.128 R36, [R4+0x600] ;  /* 0x0006000004247984 */ /* 0x000ea80000000c00 */
[----:B------:R-:W3:Y:S01]  /*4b10*/  LDS.128 R32, [R4+0x700] ;  /* 0x0007000004207984 */ /* 0x000ee20000000c00 */
[----:B------:R-:W-:-:S04]  /*4b20*/  IMAD.WIDE.U32 R152, R3, 0x4, R152 ;  /* 0x0000000403987825 */ /* 0x000fc800078e0098 */
[C---:B------:R-:W-:Y:S01]  /*4b30*/  IMAD.WIDE.U32 R118, R3.reuse, 0x4, R118 ;  /* 0x0000000403767825 */ /* 0x040fe200078e0076 */
[----:B------:R-:W-:Y:S03]  /*4b40*/  STG.E desc[UR12][R154.64+0x100], R53 ;  /* 0x000100359a007986 */ /* 0x000fe6000c10190c */
[C---:B------:R-:W-:Y:S01]  /*4b50*/  IMAD.WIDE.U32 R116, R3.reuse, 0x4, R116 ;  /* 0x0000000403747825 */ /* 0x040fe200078e0074 */
[----:B------:R-:W-:Y:S04]  /*4b60*/  STG.E desc[UR12][R154.64+0x180], R55 ;  /* 0x000180379a007986 */ /* 0x000fe8000c10190c */
[----:B------:R-:W-:Y:S01]  /*4b70*/  STG.E desc[UR12][R154.64+0x200], R85 ;  /* 0x000200559a007986 */ /* 0x000fe2000c10190c */
        /* <DEDUP_REMOVED lines=10> */
[----:B0-----:R-:W-:Y:S04]  /*4c20*/  STG.E desc[UR12][R152.64+0x300], R8 ;  /* 0x0003000898007986 */ /* 0x001fe8000c10190c */
[----:B------:R-:W-:Y:S04]  /*4c30*/  STG.E desc[UR12][R152.64+0x380], R10 ;  /* 0x0003800a98007986 */ /* 0x000fe8000c10190c */
[----:B------:R-:W-:Y:S04]  /*4c40*/  STG.E desc[UR12][R112.64], R12 ;  /* 0x0000000c70007986 */ /* 0x000fe8000c10190c */
[----:B------:R-:W-:Y:S04]  /*4c50*/  STG.E desc[UR12][R112.64+0x80], R14 ;  /* 0x0000800e70007986 */ /* 0x000fe8000c10190c */
[----:B------:R-:W-:Y:S04]  /*4c60*/  STG.E desc[UR12][R112.64+0x100], R60 ;  /* 0x0001003c70007986 */ /* 0x000fe8000c10190c */
[----:B------:R-:W-:Y:S04]  /*4c70*/  STG.E desc[UR12][R112.64+0x180], R62 ;  /* 0x0001803e70007986 */ /* 0x000fe8000c10190c */
[----:B------:R-:W-:Y:S04]  /*4c80*/  STG.E desc[UR12][R112.64+0x200], R92 ;  /* 0x0002005c70007986 */ /* 0x000fe8000c10190c */
[----:B------:R-:W-:Y:S04]  /*4c90*/  STG.E desc[UR12][R112.64+0x280], R94 ;  /* 0x0002805e70007986 */ /* 0x000fe8000c10190c */
[----:B-1----:R-:W-:Y:S04]  /*4ca0*/  STG.E desc[UR12][R112.64+0x300], R28 ;  /* 0x0003001c70007986 */ /* 0x002fe8000c10190c */
        /* <DEDUP_REMOVED lines=23> */
[----:B--2---:R-:W-:Y:S04]  /*4e20*/  STG.E desc[UR12][R114.64+0x300], R36 ;  /* 0x0003002472007986 */ /* 0x004fe8000c10190c */
[----:B------:R-:W-:Y:S04]  /*4e30*/  STG.E desc[UR12][R114.64+0x380], R38 ;  /* 0x0003802672007986 */ /* 0x000fe8000c10190c */
[----:B------:R-:W-:Y:S04]  /*4e40*/  STG.E desc[UR12][R120.64], R16 ;  /* 0x0000001078007986 */ /* 0x000fe8000c10190c */
[----:B------:R-:W-:Y:S04]  /*4e50*/  STG.E desc[UR12][R120.64+0x80], R18 ;  /* 0x0000801278007986 */ /* 0x000fe8000c10190c */
[----:B------:R-:W-:Y:S04]  /*4e60*/  STG.E desc[UR12][R120.64+0x100], R40 ;  /* 0x0001002878007986 */ /* 0x000fe8000c10190c */
[----:B------:R-:W-:Y:S04]  /*4e70*/  STG.E desc[UR12][R120.64+0x180], R42 ;  /* 0x0001802a78007986 */ /* 0x000fe8000c10190c */
[----:B------:R-:W-:Y:S04]  /*4e80*/  STG.E desc[UR12][R120.64+0x200], R100 ;  /* 0x0002006478007986 */ /* 0x000fe8000c10190c */
[----:B------:R-:W-:Y:S04]  /*4e90*/  STG.E desc[UR12][R120.64+0x280], R102 ;  /* 0x0002806678007986 */ /* 0x000fe8000c10190c */
[----:B---3--:R-:W-:Y:S04]  /*4ea0*/  STG.E desc[UR12][R120.64+0x300], R32 ;  /* 0x0003002078007986 */ /* 0x008fe8000c10190c */
        /* <DEDUP_REMOVED lines=16> */
[----:B------:R-:W-:Y:S01]  /*4fb0*/  STG.E desc[UR12][R6.64+0x380], R35 ;  /* 0x0003802306007986 */ /* 0x000fe2000c10190c */
[----:B------:R-:W-:Y:S05]  /*4fc0*/  EXIT ;  /* 0x000000000000794d */ /* 0x000fea0003800000 */
.L_x_0:
[----:B------:R-:W-:-:S00]  /*4fd0*/  BRA `(.L_x_0) ;  /* 0xfffffffc00fc7947 */ /* 0x000fc0000383ffff */
[----:B------:R-:W-:-:S00]  /*4fe0*/  NOP ;  /* 0x0000000000007918 */ /* 0x000fc00000000000 */
        /* <DEDUP_REMOVED lines=9> */
.L_x_1:


//--------------------- .nv.shared.gluon_mma      --------------------------
	.section	.nv.shared.gluon_mma,"aw",@nobits
	.sectionflags	@""
	.align	16
	.zero		1024


//--------------------- .nv.shared.reserved.0     --------------------------
	.section	.nv.shared.reserved.0,"aw",@nobits
	.weak		__nv_reservedSMEM_offset_0_alias
	.size		__nv_reservedSMEM_offset_0_alias, 0, 0
	.other		__nv_reservedSMEM_offset_0_alias,@"STO_CUDA_RESERVED_SHARED STV_DEFAULT"
__nv_reservedSMEM_offset_0_alias:
	.zero		0


//--------------------- .nv.constant0.gluon_mma   --------------------------
	.section	.nv.constant0.gluon_mma,"a",@progbits
	.sectionflags	@""
	.align	4
.nv.constant0.gluon_mma:
	.zero		568


//--------------------- SYMBOLS --------------------------

	.type		.nv.reservedSmem.offset0,@object
	.size		.nv.reservedSmem.offset0,0x4
